def matmul_kernel(
    a_ptr,
    b_ptr,
    c_ptr,
    M,
    N,
    K,
    stride_am,
    stride_ak,
    stride_bk,
    stride_bn,
    stride_cm,
    stride_cn,
    BLOCK_M: tl.constexpr,
    BLOCK_N: tl.constexpr,
    BLOCK_K: tl.constexpr,
    GROUP_M: tl.constexpr,
):
    pid = tl.program_id(axis=0)
    num_pid_m = tl.cdiv(M, BLOCK_M)
    num_pid_n = tl.cdiv(N, BLOCK_N)
    num_pid_in_group = GROUP_M * num_pid_n
    group_id = pid // num_pid_in_group
    first_pid_m = group_id * GROUP_M
    group_size_m = min(num_pid_m - first_pid_m, GROUP_M)
    pid_m = first_pid_m + ((pid % num_pid_in_group) % group_size_m)
    pid_n = (pid % num_pid_in_group) // group_size_m

    offs_am = (pid_m * BLOCK_M + tl.arange(0, BLOCK_M)) % M
    offs_bn = (pid_n * BLOCK_N + tl.arange(0, BLOCK_N)) % N
    offs_k = tl.arange(0, BLOCK_K)
    a_ptrs = a_ptr + offs_am[:, None] * stride_am + offs_k[None, :] * stride_ak
    b_ptrs = b_ptr + offs_k[:, None] * stride_bk + offs_bn[None, :] * stride_bn

    acc = tl.zeros((BLOCK_M, BLOCK_N), dtype=tl.float32)
    for kk in range(0, tl.cdiv(K, BLOCK_K)):
        a = tl.load(a_ptrs, mask=offs_k[None, :] < K - kk * BLOCK_K, other=0.0)
        b = tl.load(b_ptrs, mask=offs_k[:, None] < K - kk * BLOCK_K, other=0.0)
        acc = tl.dot(a, b, acc)
        a_ptrs += BLOCK_K * stride_ak
        b_ptrs += BLOCK_K * stride_bk

    c = acc.to(c_ptr.dtype.element_ty)
    offs_cm = pid_m * BLOCK_M + tl.arange(0, BLOCK_M)
    offs_cn = pid_n * BLOCK_N + tl.arange(0, BLOCK_N)
    c_ptrs = c_ptr + offs_cm[:, None] * stride_cm + offs_cn[None, :] * stride_cn
    mask = (offs_cm[:, None] < M) & (offs_cn[None, :] < N)
    tl.store(c_ptrs, c, mask=mask)

# config = {"BLOCK_K": 128, "BLOCK_M": 16, "BLOCK_N": 64, "GROUP_M": 8, "arch": "sm_90", "dtype": "bf16", "num_ctas": 1, "num_stages": 2, "num_warps": 2}
# arch = sm_90


// ===== COMPILED SASS (sm_90a) =====

	.target	sm_90a

	.elftype	@"ET_EXEC"


//--------------------- .note.nv.tkinfo           --------------------------
	.section	.note.nv.tkinfo,"",@"SHT_NOTE"
	.sectionflags	@"SHF_NOTE_NV_TKINFO"
	.tkinfo
        /*0018*/ 	.word	0x00000002
        /*0030*/ 	.string	""
        /*0030*/ 	.string	"ptxas"
        /*0030*/ 	.string	"Cuda compilation tools, release 13.0, V13.0.88"
        /*0030*/ 	.string	"Build cuda_13.0.r13.0/compiler.36424714_0"
        /*0030*/ 	.string	"-v  -suppress-debug-info  -lineinfo  -arch sm_90a "



//--------------------- .note.nv.cuinfo           --------------------------
	.section	.note.nv.cuinfo,"",@"SHT_NOTE"
	.sectionflags	@"SHF_NOTE_NV_CUINFO"
        /*0018*/ 	.short	0x0002
        /*001a*/ 	.short	0x005a
        /*001c*/ 	.short	0x0082
	.zero		2


//--------------------- .nv.info                  --------------------------
	.section	.nv.info,"",@"SHT_CUDA_INFO"
	.align	4


	//----- nvinfo : EIATTR_REGCOUNT
	.align		4
        /*0000*/ 	.byte	0x04, 0x2f
        /*0002*/ 	.short	(.L_1 - .L_0)
	.align		4
.L_0:
        /*0004*/ 	.word	index@(matmul_kernel)
        /*0008*/ 	.word	0x000000ff


	//----- nvinfo : EIATTR_FRAME_SIZE
	.align		4
.L_1:
        /*000c*/ 	.byte	0x04, 0x11
        /*000e*/ 	.short	(.L_3 - .L_2)
	.align		4
.L_2:
        /*0010*/ 	.word	index@(matmul_kernel)
        /*0014*/ 	.word	0x000001b8


	//----- nvinfo : EIATTR_MIN_STACK_SIZE
	.align		4
.L_3:
        /*0018*/ 	.byte	0x04, 0x12
        /*001a*/ 	.short	(.L_5 - .L_4)
	.align		4
.L_4:
        /*001c*/ 	.word	index@(matmul_kernel)
        /*0020*/ 	.word	0x000001b8
.L_5:


//--------------------- .nv.compat                --------------------------
	.section	.nv.compat,"",@"SHT_CUDA_COMPAT_INFO"
	.align	4
        /*0000*/ 	.byte	0x02, 0x09, 0x01, 0x00, 0x02, 0x02, 0x01, 0x00, 0x02, 0x05, 0x05, 0x00, 0x03, 0x07, 0x01, 0x01
        /*0010*/ 	.byte	0x02, 0x03, 0x00, 0x00, 0x02, 0x06, 0x01, 0x00, 0x04, 0x0b, 0x08, 0x00, 0x00, 0x00, 0x00, 0x00
        /*0020*/ 	.byte	0x00, 0x00, 0x00, 0x00


//--------------------- .nv.info.matmul_kernel    --------------------------
	.section	.nv.info.matmul_kernel,"",@"SHT_CUDA_INFO"
	.sectionflags	@""
	.align	4


	//----- nvinfo : EIATTR_CUDA_API_VERSION
	.align		4
        /*0000*/ 	.byte	0x04, 0x37
        /*0002*/ 	.short	(.L_7 - .L_6)
.L_6:
        /*0004*/ 	.word	0x00000082


	//----- nvinfo : EIATTR_KPARAM_INFO
	.align		4
.L_7:
        /*0008*/ 	.byte	0x04, 0x17
        /*000a*/ 	.short	(.L_9 - .L_8)
.L_8:
        /*000c*/ 	.word	0x00000000
        /*0010*/ 	.short	0x000d
        /*0012*/ 	.short	0x0048
        /*0014*/ 	.byte	0x00, 0xf4, 0x21, 0x00


	//----- nvinfo : EIATTR_KPARAM_INFO
	.align		4
.L_9:
        /*0018*/ 	.byte	0x04, 0x17
        /*001a*/ 	.short	(.L_11 - .L_10)
.L_10:
        /*001c*/ 	.word	0x00000000
        /*0020*/ 	.short	0x000c
        /*0022*/ 	.short	0x0040
        /*0024*/ 	.byte	0x00, 0xf4, 0x21, 0x00


	//----- nvinfo : EIATTR_KPARAM_INFO
	.align		4
.L_11:
        /*0028*/ 	.byte	0x04, 0x17
        /*002a*/ 	.short	(.L_13 - .L_12)
.L_12:
        /*002c*/ 	.word	0x00000000
        /*0030*/ 	.short	0x000b
        /*0032*/ 	.short	0x0038
        /*0034*/ 	.byte	0x00, 0xf0, 0x11, 0x00


	//----- nvinfo : EIATTR_KPARAM_INFO
	.align		4
.L_13:
        /*0038*/ 	.byte	0x04, 0x17
        /*003a*/ 	.short	(.L_15 - .L_14)
.L_14:
        /*003c*/ 	.word	0x00000000
        /*0040*/ 	.short	0x000a
        /*0042*/ 	.short	0x0034
        /*0044*/ 	.byte	0x00, 0xf0, 0x11, 0x00


	//----- nvinfo : EIATTR_KPARAM_INFO
	.align		4
.L_15:
        /*0048*/ 	.byte	0x04, 0x17
        /*004a*/ 	.short	(.L_17 - .L_16)
.L_16:
        /*004c*/ 	.word	0x00000000
        /*0050*/ 	.short	0x0009
        /*0052*/ 	.short	0x0030
        /*0054*/ 	.byte	0x00, 0xf0, 0x11, 0x00


	//----- nvinfo : EIATTR_KPARAM_INFO
	.align		4
.L_17:
        /*0058*/ 	.byte	0x04, 0x17
        /*005a*/ 	.short	(.L_19 - .L_18)
.L_18:
        /*005c*/ 	.word	0x00000000
        /*0060*/ 	.short	0x0008
        /*0062*/ 	.short	0x002c
        /*0064*/ 	.byte	0x00, 0xf0, 0x11, 0x00


	//----- nvinfo : EIATTR_KPARAM_INFO
	.align		4
.L_19:
        /*0068*/ 	.byte	0x04, 0x17
        /*006a*/ 	.short	(.L_21 - .L_20)
.L_20:
        /*006c*/ 	.word	0x00000000
        /*0070*/ 	.short	0x0007
        /*0072*/ 	.short	0x0028
        /*0074*/ 	.byte	0x00, 0xf0, 0x11, 0x00


	//----- nvinfo : EIATTR_KPARAM_INFO
	.align		4
.L_21:
        /*0078*/ 	.byte	0x04, 0x17
        /*007a*/ 	.short	(.L_23 - .L_22)
.L_22:
        /*007c*/ 	.word	0x00000000
        /*0080*/ 	.short	0x0006
        /*0082*/ 	.short	0x0024
        /*0084*/ 	.byte	0x00, 0xf0, 0x11, 0x00


	//----- nvinfo : EIATTR_KPARAM_INFO
	.align		4
.L_23:
        /*0088*/ 	.byte	0x04, 0x17
        /*008a*/ 	.short	(.L_25 - .L_24)
.L_24:
        /*008c*/ 	.word	0x00000000
        /*0090*/ 	.short	0x0005
        /*0092*/ 	.short	0x0020
        /*0094*/ 	.byte	0x00, 0xf0, 0x11, 0x00


	//----- nvinfo : EIATTR_KPARAM_INFO
	.align		4
.L_25:
        /*0098*/ 	.byte	0x04, 0x17
        /*009a*/ 	.short	(.L_27 - .L_26)
.L_26:
        /*009c*/ 	.word	0x00000000
        /*00a0*/ 	.short	0x0004
        /*00a2*/ 	.short	0x001c
        /*00a4*/ 	.byte	0x00, 0xf0, 0x11, 0x00


	//----- nvinfo : EIATTR_KPARAM_INFO
	.align		4
.L_27:
        /*00a8*/ 	.byte	0x04, 0x17
        /*00aa*/ 	.short	(.L_29 - .L_28)
.L_28:
        /*00ac*/ 	.word	0x00000000
        /*00b0*/ 	.short	0x0003
        /*00b2*/ 	.short	0x0018
        /*00b4*/ 	.byte	0x00, 0xf0, 0x11, 0x00


	//----- nvinfo : EIATTR_KPARAM_INFO
	.align		4
.L_29:
        /*00b8*/ 	.byte	0x04, 0x17
        /*00ba*/ 	.short	(.L_31 - .L_30)
.L_30:
        /*00bc*/ 	.word	0x00000000
        /*00c0*/ 	.short	0x0002
        /*00c2*/ 	.short	0x0010
        /*00c4*/ 	.byte	0x00, 0xf4, 0x21, 0x00


	//----- nvinfo : EIATTR_KPARAM_INFO
	.align		4
.L_31:
        /*00c8*/ 	.byte	0x04, 0x17
        /*00ca*/ 	.short	(.L_33 - .L_32)
.L_32:
        /*00cc*/ 	.word	0x00000000
        /*00d0*/ 	.short	0x0001
        /*00d2*/ 	.short	0x0008
        /*00d4*/ 	.byte	0x00, 0xf4, 0x21, 0x00


	//----- nvinfo : EIATTR_KPARAM_INFO
	.align		4
.L_33:
        /*00d8*/ 	.byte	0x04, 0x17
        /*00da*/ 	.short	(.L_35 - .L_34)
.L_34:
        /*00dc*/ 	.word	0x00000000
        /*00e0*/ 	.short	0x0000
        /*00e2*/ 	.short	0x0000
        /*00e4*/ 	.byte	0x00, 0xf4, 0x21, 0x00


	//----- nvinfo : EIATTR_SPARSE_MMA_MASK
	.align		4
.L_35:
        /*00e8*/ 	.byte	0x03, 0x50
        /*00ea*/ 	.short	0x0000


	//----- nvinfo : EIATTR_MAXREG_COUNT
	.align		4
        /*00ec*/ 	.byte	0x03, 0x1b
        /*00ee*/ 	.short	0x00ff


	//----- nvinfo : EIATTR_NUM_BARRIERS
	.align		4
        /*00f0*/ 	.byte	0x02, 0x4c
        /*00f2*/ 	.byte	0x01
	.zero		1


	//----- nvinfo : EIATTR_ANNOTATIONS
	.align		4
        /*00f4*/ 	.byte	0x04, 0x55
        /*00f6*/ 	.short	(.L_37 - .L_36)


	//   ....[0]....
.L_36:
        /*00f8*/ 	.word	0x00000001
        /*00fc*/ 	.byte	0x00, 0x06, 0x00, 0x00, 0x01, 0x00, 0x00, 0x00, 0x70, 0x06, 0x00, 0x00, 0x01, 0x00, 0x00, 0x00
        /* <DEDUP_REMOVED lines=57> */
        /*049c*/ 	.byte	0xc0, 0x96, 0x00, 0x00


	//----- nvinfo : EIATTR_MERCURY_ISA_VERSION
	.align		4
.L_37:
        /*04a0*/ 	.byte	0x03, 0x5f
        /*04a2*/ 	.short	0x0101


	//----- nvinfo : EIATTR_EXIT_INSTR_OFFSETS
	.align		4
        /*04a4*/ 	.byte	0x04, 0x1c
        /*04a6*/ 	.short	(.L_39 - .L_38)


	//   ....[0]....
.L_38:
        /*04a8*/ 	.word	0x00009fa0


	//   ....[1]....
        /*04ac*/ 	.word	0x00009fd0


	//----- nvinfo : EIATTR_REQNTID
	.align		4
.L_39:
        /*04b0*/ 	.byte	0x04, 0x10
        /*04b2*/ 	.short	(.L_41 - .L_40)
.L_40:
        /*04b4*/ 	.word	0x00000040
        /*04b8*/ 	.word	0x00000001
        /*04bc*/ 	.word	0x00000001


	//----- nvinfo : EIATTR_CBANK_PARAM_SIZE
	.align		4
.L_41:
        /*04c0*/ 	.byte	0x03, 0x19
        /*04c2*/ 	.short	0x0050


	//----- nvinfo : EIATTR_PARAM_CBANK
	.align		4
        /*04c4*/ 	.byte	0x04, 0x0a
        /*04c6*/ 	.short	(.L_43 - .L_42)
	.align		4
.L_42:
        /*04c8*/ 	.word	index@(.nv.constant0.matmul_kernel)
        /*04cc*/ 	.short	0x0210
        /*04ce*/ 	.short	0x0050


	//----- nvinfo : EIATTR_SW_WAR
	.align		4
.L_43:
        /*04d0*/ 	.byte	0x04, 0x36
        /*04d2*/ 	.short	(.L_45 - .L_44)
.L_44:
        /*04d4*/ 	.word	0x00000008
.L_45:


//--------------------- .nv.callgraph             --------------------------
	.section	.nv.callgraph,"",@"SHT_CUDA_CALLGRAPH"
	.align	4
	.sectionentsize	8
	.align		4
        /*0000*/ 	.word	0x00000000
	.align		4
        /*0004*/ 	.word	0xffffffff
	.align		4
        /*0008*/ 	.word	0x00000000
	.align		4
        /*000c*/ 	.word	0xfffffffe
	.align		4
        /*0010*/ 	.word	0x00000000
	.align		4
        /*0014*/ 	.word	0xfffffffd
	.align		4
        /*0018*/ 	.word	0x00000000
	.align		4
        /*001c*/ 	.word	0xfffffffc


//--------------------- .text.matmul_kernel       --------------------------
	.section	.text.matmul_kernel,"ax",@progbits
	.align	128
        .global         matmul_kernel
        .type           matmul_kernel,@function
        .size           matmul_kernel,(.L_x_4 - matmul_kernel)
        .other          matmul_kernel,@"STO_CUDA_ENTRY STV_DEFAULT"
matmul_kernel:
.text.matmul_kernel:
[----:B------:R-:W0:Y:S08]  /*0000*/  LDC R1, c[0x0][0x28] ;  /* 0x00000a00ff017b82 */ /* 0x000e300000000800 */
[----:B------:R-:W1:Y:S01]  /*0010*/  LDC.64 R40, c[0x0][0x228] ;  /* 0x00008a00ff287b82 */ /* 0x000e620000000a00 */
[----:B------:R-:W2:Y:S01]  /*0020*/  S2R R5, SR_CTAID.X ;  /* 0x0000000000057919 */ /* 0x000ea20000002500 */
[----:B0-----:R-:W-:Y:S01]  /*0030*/  VIADD R1, R1, 0xfffffe48 ;  /* 0xfffffe4801017836 */ /* 0x001fe20000000000 */
[----:B------:R-:W-:Y:S01]  /*0040*/  ULDC.64 UR10, c[0x0][0x208] ;  /* 0x00008200000a7ab9 */ /* 0x000fe20000000a00 */
[----:B------:R-:W-:Y:S01]  /*0050*/  ULDC UR9, c[0x0][0x230] ;  /* 0x00008c0000097ab9 */ /* 0x000fe20000000800 */
[----:B------:R-:W0:Y:S03]  /*0060*/  S2R R112, SR_TID.X ;  /* 0x0000000000707919 */ /* 0x000e260000002100 */
[----:B------:R-:W3:Y:S01]  /*0070*/  LDC R237, c[0x0][0x230] ;  /* 0x00008c00ffed7b82 */ /* 0x000ee20000000800 */
[----:B-1----:R-:W-:-:S05]  /*0080*/  VIADD R0, R41, 0x3f ;  /* 0x0000003f29007836 */ /* 0x002fca0000000000 */
[----:B------:R-:W-:Y:S01]  /*0090*/  SHF.R.S32.HI R3, RZ, 0x1f, R0 ;  /* 0x0000001fff037819 */ /* 0x000fe20000011400 */
[----:B---3--:R-:W-:-:S03]  /*00a0*/  VIADD R237, R237, 0x7f ;  /* 0x0000007feded7836 */ /* 0x008fc60000000000 */
[----:B------:R-:W-:Y:S02]  /*00b0*/  LEA.HI R3, R3, R0, RZ, 0x6 ;  /* 0x0000000003037211 */ /* 0x000fe400078f30ff */
[----:B--2---:R-:W-:Y:S02]  /*00c0*/  IABS R8, R5 ;  /* 0x0000000500087213 */ /* 0x004fe40000000000 */
[----:B------:R-:W-:Y:S02]  /*00d0*/  SHF.R.S32.HI R3, RZ, 0x6, R3 ;  /* 0x00000006ff037819 */ /* 0x000fe40000011403 */
[----:B0-----:R-:W-:-:S03]  /*00e0*/  SHF.R.U32.HI R170, RZ, 0x4, R112 ;  /* 0x00000004ffaa7819 */ /* 0x001fc60000011670 */
[----:B------:R-:W-:Y:S01]  /*00f0*/  IMAD.SHL.U32 R4, R3, 0x8, RZ ;  /* 0x0000000803047824 */ /* 0x000fe200078e00ff */
[----:B------:R-:W-:-:S04]  /*0100*/  SGXT.U32 R170, R170, 0x2 ;  /* 0x00000002aaaa781a */ /* 0x000fc80000000000 */
[-C--:B------:R-:W-:Y:S02]  /*0110*/  IABS R7, R4.reuse ;  /* 0x0000000400077213 */ /* 0x080fe40000000000 */
[----:B------:R-:W-:Y:S02]  /*0120*/  IABS R10, R4 ;  /* 0x00000004000a7213 */ /* 0x000fe40000000000 */
[----:B------:R-:W0:Y:S01]  /*0130*/  I2F.RP R0, R7 ;  /* 0x0000000700007306 */ /* 0x000e220000209400 */
[C---:B------:R-:W-:Y:S02]  /*0140*/  LOP3.LUT R110, R170.reuse, 0x4, RZ, 0xfc, !PT ;  /* 0x00000004aa6e7812 */ /* 0x040fe400078efcff */
[C---:B------:R-:W-:Y:S02]  /*0150*/  LOP3.LUT R116, R170.reuse, 0x8, RZ, 0xfc, !PT ;  /* 0x00000008aa747812 */ /* 0x040fe400078efcff */
[C---:B------:R-:W-:Y:S02]  /*0160*/  LOP3.LUT R118, R170.reuse, 0xc, RZ, 0xfc, !PT ;  /* 0x0000000caa767812 */ /* 0x040fe400078efcff */
[----:B------:R-:W-:-:S02]  /*0170*/  LOP3.LUT R120, R170, 0x10, RZ, 0xfc, !PT ;  /* 0x00000010aa787812 */ /* 0x000fc400078efcff */
[C---:B------:R-:W-:Y:S02]  /*0180*/  LOP3.LUT R122, R170.reuse, 0x14, RZ, 0xfc, !PT ;  /* 0x00000014aa7a7812 */ /* 0x040fe400078efcff */
[C---:B------:R-:W-:Y:S02]  /*0190*/  LOP3.LUT R128, R170.reuse, 0x18, RZ, 0xfc, !PT ;  /* 0x00000018aa807812 */ /* 0x040fe400078efcff */
[C---:B------:R-:W-:Y:S01]  /*01a0*/  LOP3.LUT R130, R170.reuse, 0x1c, RZ, 0xfc, !PT ;  /* 0x0000001caa827812 */ /* 0x040fe200078efcff */
[----:B0-----:R-:W0:Y:S01]  /*01b0*/  MUFU.RCP R0, R0 ;  /* 0x0000000000007308 */ /* 0x001e220000001000 */
[C---:B------:R-:W-:Y:S02]  /*01c0*/  LOP3.LUT R132, R170.reuse, 0x20, RZ, 0xfc, !PT ;  /* 0x00000020aa847812 */ /* 0x040fe400078efcff */
[C---:B------:R-:W-:Y:S02]  /*01d0*/  LOP3.LUT R134, R170.reuse, 0x24, RZ, 0xfc, !PT ;  /* 0x00000024aa867812 */ /* 0x040fe400078efcff */
[----:B------:R-:W-:-:S02]  /*01e0*/  LOP3.LUT R136, R170, 0x28, RZ, 0xfc, !PT ;  /* 0x00000028aa887812 */ /* 0x000fc400078efcff */
[C---:B------:R-:W-:Y:S02]  /*01f0*/  LOP3.LUT R138, R170.reuse, 0x2c, RZ, 0xfc, !PT ;  /* 0x0000002caa8a7812 */ /* 0x040fe400078efcff */
[C---:B------:R-:W-:Y:S02]  /*0200*/  LOP3.LUT R140, R170.reuse, 0x30, RZ, 0xfc, !PT ;  /* 0x00000030aa8c7812 */ /* 0x040fe400078efcff */
[C---:B------:R-:W-:Y:S02]  /*0210*/  LOP3.LUT R142, R170.reuse, 0x34, RZ, 0xfc, !PT ;  /* 0x00000034aa8e7812 */ /* 0x040fe400078efcff */
[----:B------:R-:W-:Y:S01]  /*0220*/  LOP3.LUT R158, R170, 0x38, RZ, 0xfc, !PT ;  /* 0x00000038aa9e7812 */ /* 0x000fe200078efcff */
[----:B0-----:R-:W-:Y:S02]  /*0230*/  VIADD R2, R0, 0xffffffe ;  /* 0x0ffffffe00027836 */ /* 0x001fe40000000000 */
[----:B------:R-:W-:Y:S02]  /*0240*/  IMAD.MOV R0, RZ, RZ, -R10 ;  /* 0x000000ffff007224 */ /* 0x000fe400078e0a0a */
[----:B------:R0:W1:Y:S02]  /*0250*/  F2I.FTZ.U32.TRUNC.NTZ R3, R2 ;  /* 0x0000000200037305 */ /* 0x000064000021f000 */
[----:B0-----:R-:W-:-:S02]  /*0260*/  IMAD.MOV.U32 R2, RZ, RZ, RZ ;  /* 0x000000ffff027224 */ /* 0x001fc400078e00ff */
[----:B-1----:R-:W-:-:S04]  /*0270*/  IMAD.MOV R6, RZ, RZ, -R3 ;  /* 0x000000ffff067224 */ /* 0x002fc800078e0a03 */
[----:B------:R-:W-:Y:S02]  /*0280*/  IMAD R9, R6, R7, RZ ;  /* 0x0000000706097224 */ /* 0x000fe400078e02ff */
[----:B------:R-:W-:Y:S02]  /*0290*/  IMAD.MOV.U32 R6, RZ, RZ, R8 ;  /* 0x000000ffff067224 */ /* 0x000fe400078e0008 */
[----:B------:R-:W-:-:S06]  /*02a0*/  IMAD.HI.U32 R3, R3, R9, R2 ;  /* 0x0000000903037227 */ /* 0x000fcc00078e0002 */
[----:B------:R-:W-:-:S04]  /*02b0*/  IMAD.HI.U32 R3, R3, R6, RZ ;  /* 0x0000000603037227 */ /* 0x000fc800078e00ff */
[----:B------:R-:W-:-:S05]  /*02c0*/  IMAD R0, R3, R0, R6 ;  /* 0x0000000003007224 */ /* 0x000fca00078e0206 */
[----:B------:R-:W-:-:S13]  /*02d0*/  ISETP.GT.U32.AND P1, PT, R7, R0, PT ;  /* 0x000000000700720c */ /* 0x000fda0003f24070 */
[----:B------:R-:W-:Y:S02]  /*02e0*/  @!P1 IMAD.IADD R0, R0, 0x1, -R7 ;  /* 0x0000000100009824 */ /* 0x000fe400078e0a07 */
[----:B------:R-:W-:Y:S01]  /*02f0*/  @!P1 VIADD R3, R3, 0x1 ;  /* 0x0000000103039836 */ /* 0x000fe20000000000 */
[----:B------:R-:W-:Y:S02]  /*0300*/  ISETP.NE.AND P1, PT, R4, RZ, PT ;  /* 0x000000ff0400720c */ /* 0x000fe40003f25270 */
[----:B------:R-:W-:Y:S02]  /*0310*/  ISETP.GE.U32.AND P0, PT, R0, R7, PT ;  /* 0x000000070000720c */ /* 0x000fe40003f06070 */
[----:B------:R-:W-:-:S04]  /*0320*/  LOP3.LUT R0, R5, R4, RZ, 0x3c, !PT ;  /* 0x0000000405007212 */ /* 0x000fc800078e3cff */
[----:B------:R-:W-:Y:S01]  /*0330*/  ISETP.GE.AND P2, PT, R0, RZ, PT ;  /* 0x000000ff0000720c */ /* 0x000fe20003f46270 */
[----:B------:R-:W-:-:S06]  /*0340*/  VIADD R0, R40, 0xf ;  /* 0x0000000f28007836 */ /* 0x000fcc0000000000 */
[----:B------:R-:W-:-:S04]  /*0350*/  @P0 VIADD R3, R3, 0x1 ;  /* 0x0000000103030836 */ /* 0x000fc80000000000 */
[----:B------:R-:W-:Y:S01]  /*0360*/  IMAD.MOV.U32 R2, RZ, RZ, R3 ;  /* 0x000000ffff027224 */ /* 0x000fe200078e0003 */
[----:B------:R-:W-:-:S03]  /*0370*/  SHF.R.S32.HI R3, RZ, 0x1f, R0 ;  /* 0x0000001fff037819 */ /* 0x000fc60000011400 */
[----:B------:R-:W-:Y:S01]  /*0380*/  @!P2 IMAD.MOV R2, RZ, RZ, -R2 ;  /* 0x000000ffff02a224 */ /* 0x000fe200078e0a02 */
[----:B------:R-:W-:Y:S02]  /*0390*/  @!P1 LOP3.LUT R2, RZ, R4, RZ, 0x33, !PT ;  /* 0x00000004ff029212 */ /* 0x000fe400078e33ff */
[----:B------:R-:W-:-:S03]  /*03a0*/  LEA.HI R3, R3, R0, RZ, 0x4 ;  /* 0x0000000003037211 */ /* 0x000fc600078f20ff */
[----:B------:R-:W-:Y:S02]  /*03b0*/  IMAD.SHL.U32 R6, R2, 0x8, RZ ;  /* 0x0000000802067824 */ /* 0x000fe400078e00ff */
[----:B------:R-:W-:-:S03]  /*03c0*/  IMAD.MOV R2, RZ, RZ, -R2 ;  /* 0x000000ffff027224 */ /* 0x000fc600078e0a02 */
[----:B------:R-:W-:Y:S01]  /*03d0*/  LEA.HI.SX32 R3, R3, -R6, 0x1c ;  /* 0x8000000603037211 */ /* 0x000fe200078fe2ff */
[----:B------:R-:W-:-:S03]  /*03e0*/  IMAD R4, R4, R2, R5 ;  /* 0x0000000204047224 */ /* 0x000fc600078e0205 */
[----:B------:R-:W-:Y:S02]  /*03f0*/  VIMNMX R11, R3, 0x8, PT ;  /* 0x00000008030b7848 */ /* 0x000fe40003fe0100 */
[----:B------:R-:W-:Y:S02]  /*0400*/  IABS R9, R4 ;  /* 0x0000000400097213 */ /* 0x000fe40000000000 */
[----:B------:R-:W-:-:S04]  /*0410*/  IABS R7, R11 ;  /* 0x0000000b00077213 */ /* 0x000fc80000000000 */
[----:B------:R-:W0:Y:S08]  /*0420*/  I2F.RP R0, R7 ;  /* 0x0000000700007306 */ /* 0x000e300000209400 */
[----:B0-----:R-:W0:Y:S02]  /*0430*/  MUFU.RCP R0, R0 ;  /* 0x0000000000007308 */ /* 0x001e240000001000 */
[----:B0-----:R-:W-:-:S06]  /*0440*/  VIADD R3, R0, 0xffffffe ;  /* 0x0ffffffe00037836 */ /* 0x001fcc0000000000 */
[----:B------:R-:W0:Y:S02]  /*0450*/  F2I.FTZ.U32.TRUNC.NTZ R3, R3 ;  /* 0x0000000300037305 */ /* 0x000e24000021f000 */
[----:B0-----:R-:W-:-:S04]  /*0460*/  IMAD.MOV R8, RZ, RZ, -R3 ;  /* 0x000000ffff087224 */ /* 0x001fc800078e0a03 */
[----:B------:R-:W-:Y:S01]  /*0470*/  IMAD.MOV.U32 R2, RZ, RZ, R8 ;  /* 0x000000ffff027224 */ /* 0x000fe200078e0008 */
[----:B------:R-:W-:-:S03]  /*0480*/  IABS R8, R11 ;  /* 0x0000000b00087213 */ /* 0x000fc60000000000 */
[----:B------:R-:W-:Y:S02]  /*0490*/  IMAD R5, R2, R7, RZ ;  /* 0x0000000702057224 */ /* 0x000fe400078e02ff */
[----:B------:R-:W-:Y:S02]  /*04a0*/  IMAD.MOV.U32 R2, RZ, RZ, RZ ;  /* 0x000000ffff027224 */ /* 0x000fe400078e00ff */
[----:B------:R-:W-:Y:S02]  /*04b0*/  IMAD.MOV R0, RZ, RZ, -R8 ;  /* 0x000000ffff007224 */ /* 0x000fe400078e0a08 */
[----:B------:R-:W-:Y:S01]  /*04c0*/  IMAD.HI.U32 R2, R3, R5, R2 ;  /* 0x0000000503027227 */ /* 0x000fe200078e0002 */
[----:B------:R-:W-:-:S05]  /*04d0*/  LOP3.LUT R3, R112, 0xf, RZ, 0xc0, !PT ;  /* 0x0000000f70037812 */ /* 0x000fca00078ec0ff */
        /* <DEDUP_REMOVED lines=8> */
[----:B------:R-:W-:-:S07]  /*0560*/  ISETP.GE.AND P2, PT, R0, RZ, PT ;  /* 0x000000ff0000720c */ /* 0x000fce0003f46270 */
[----:B------:R-:W-:Y:S01]  /*0570*/  @P0 VIADD R2, R2, 0x1 ;  /* 0x0000000102020836 */ /* 0x000fe20000000000 */
[----:B------:R-:W-:-:S05]  /*0580*/  ISETP.GT.AND P0, PT, R237, 0x7f, PT ;  /* 0x0000007fed00780c */ /* 0x000fca0003f04270 */
[----:B------:R-:W-:Y:S01]  /*0590*/  @!P2 IMAD.MOV R2, RZ, RZ, -R2 ;  /* 0x000000ffff02a224 */ /* 0x000fe200078e0a02 */
[----:B------:R-:W-:-:S05]  /*05a0*/  @!P1 LOP3.LUT R2, RZ, R11, RZ, 0x33, !PT ;  /* 0x0000000bff029212 */ /* 0x000fca00078e33ff */
[----:B------:R-:W-:Y:S02]  /*05b0*/  IMAD.MOV R0, RZ, RZ, -R2 ;  /* 0x000000ffff007224 */ /* 0x000fe400078e0a02 */
[----:B------:R-:W-:Y:S02]  /*05c0*/  IMAD.SHL.U32 R159, R2, 0x40, RZ ;  /* 0x00000040029f7824 */ /* 0x000fe400078e00ff */
[----:B------:R-:W-:-:S04]  /*05d0*/  IMAD R0, R11, R0, R4 ;  /* 0x000000000b007224 */ /* 0x000fc800078e0204 */
[----:B------:R-:W-:-:S04]  /*05e0*/  IMAD.IADD R0, R6, 0x1, R0 ;  /* 0x0000000106007824 */ /* 0x000fc800078e0200 */
[----:B------:R-:W-:-:S05]  /*05f0*/  IMAD R12, R0, 0x10, R3 ;  /* 0x00000010000c7824 */ /* 0x000fca00078e0203 */
[----:B------:R0:W-:Y:S01]  /*0600*/  STL [R1+0x180], R12 ;  /* 0x0001800c01007387 */ /* 0x0001e20000100800 */
[----:B------:R-:W-:Y:S05]  /*0610*/  @P0 BRA `(.L_x_0) ;  /* 0x00000000002c0947 */ /* 0x000fea0003800000 */
[C---:B------:R-:W-:Y:S01]  /*0620*/  IMAD.SHL.U32 R3, R112.reuse, 0x40, RZ ;  /* 0x0000004070037824 */ /* 0x040fe200078e00ff */
[C---:B------:R-:W-:Y:S01]  /*0630*/  LOP3.LUT R0, R112.reuse, 0x4, RZ, 0xc0, !PT ;  /* 0x0000000470007812 */ /* 0x040fe200078ec0ff */
[----:B------:R-:W-:Y:S01]  /*0640*/  IMAD.SHL.U32 R2, R112, 0x10, RZ ;  /* 0x0000001070027824 */ /* 0x000fe200078e00ff */
[----:B------:R-:W-:Y:S02]  /*0650*/  CS2R R144, SRZ ;  /* 0x0000000000907805 */ /* 0x000fe4000001ff00 */
[----:B------:R-:W-:Y:S01]  /*0660*/  CS2R R4, SRZ ;  /* 0x0000000000047805 */ /* 0x000fe2000001ff00 */
[----:B------:R-:W-:Y:S01]  /*0670*/  STL [R1+0x184], R3 ;  /* 0x0001840301007387 */ /* 0x000fe20000100800 */
[----:B------:R-:W-:-:S03]  /*0680*/  CS2R R146, SRZ ;  /* 0x0000000000927805 */ /* 0x000fc6000001ff00 */
[----:B------:R1:W-:Y:S04]  /*0690*/  STL [R1+0x188], R2 ;  /* 0x0001880201007387 */ /* 0x0003e80000100800 */
[----:B------:R2:W-:Y:S01]  /*06a0*/  STL [R1+0x18c], R0 ;  /* 0x00018c0001007387 */ /* 0x0005e20000100800 */
[----:B-1----:R-:W-:Y:S01]  /*06b0*/  CS2R R2, SRZ ;  /* 0x0000000000027805 */ /* 0x002fe2000001ff00 */
[----:B------:R-:W-:Y:S06]  /*06c0*/  BRA `(.L_x_1) ;  /* 0x0000008c00dc7947 */ /* 0x000fec0003800000 */
.L_x_0:
[----:B------:R-:W-:Y:S01]  /*06d0*/  IABS R6, R40 ;  /* 0x0000002800067213 */ /* 0x000fe20000000000 */
[C---:B------:R-:W-:Y:S01]  /*06e0*/  VIADD R10, R159.reuse, 0x3f ;  /* 0x0000003f9f0a7836 */ /* 0x040fe20000000000 */
[----:B------:R-:W-:Y:S01]  /*06f0*/  IABS R0, R41 ;  /* 0x0000002900007213 */ /* 0x000fe20000000000 */
[C---:B------:R-:W-:Y:S01]  /*0700*/  VIADD R11, R159.reuse, 0x3d ;  /* 0x0000003d9f0b7836 */ /* 0x040fe20000000000 */
[----:B------:R-:W1:Y:S01]  /*0710*/  I2F.RP R4, R6 ;  /* 0x0000000600047306 */ /* 0x000e620000209400 */
[----:B------:R-:W-:Y:S01]  /*0720*/  IABS R95, R12 ;  /* 0x0000000c005f7213 */ /* 0x000fe20000000000 */
[C---:B------:R-:W-:Y:S01]  /*0730*/  VIADD R16, R159.reuse, 0x35 ;  /* 0x000000359f107836 */ /* 0x040fe20000000000 */
[----:B------:R-:W-:Y:S01]  /*0740*/  ISETP.GE.AND P6, PT, R12, RZ, PT ;  /* 0x000000ff0c00720c */ /* 0x000fe20003fc6270 */
[C---:B0-----:R-:W-:Y:S01]  /*0750*/  VIADD R12, R159.reuse, 0x3a ;  /* 0x0000003a9f0c7836 */ /* 0x041fe20000000000 */
[----:B------:R-:W-:Y:S01]  /*0760*/  ISETP.NE.AND P5, PT, R40, RZ, PT ;  /* 0x000000ff2800720c */ /* 0x000fe20003fa5270 */
[----:B------:R-:W-:Y:S01]  /*0770*/  VIADD R20, R159, 0x33 ;  /* 0x000000339f147836 */ /* 0x000fe20000000000 */
[----:B------:R-:W-:Y:S01]  /*0780*/  ISETP.GE.AND P4, PT, R10, RZ, PT ;  /* 0x000000ff0a00720c */ /* 0x000fe20003f86270 */
[----:B------:R-:W0:Y:S01]  /*0790*/  I2F.RP R2, R0 ;  /* 0x0000000000027306 */ /* 0x000e220000209400 */
[----:B------:R-:W-:Y:S01]  /*07a0*/  ISETP.GE.AND P3, PT, R11, RZ, PT ;  /* 0x000000ff0b00720c */ /* 0x000fe20003f66270 */
[C---:B------:R-:W-:Y:S01]  /*07b0*/  VIADD R18, R159.reuse, 0x34 ;  /* 0x000000349f127836 */ /* 0x040fe20000000000 */
[----:B------:R-:W-:Y:S01]  /*07c0*/  IABS R21, R20 ;  /* 0x0000001400157213 */ /* 0x000fe20000000000 */
[C---:B------:R-:W-:Y:S01]  /*07d0*/  VIADD R22, R159.reuse, 0x32 ;  /* 0x000000329f167836 */ /* 0x040fe20000000000 */
[----:B------:R-:W-:Y:S01]  /*07e0*/  IABS R85, R159 ;  /* 0x0000009f00557213 */ /* 0x000fe20000000000 */
[C---:B------:R-:W-:Y:S01]  /*07f0*/  VIADD R23, R159.reuse, 0x31 ;  /* 0x000000319f177836 */ /* 0x040fe20000000000 */
[----:B------:R-:W-:Y:S01]  /*0800*/  IABS R19, R18 ;  /* 0x0000001200137213 */ /* 0x000fe20000000000 */
[----:B-1----:R-:W1:Y:S01]  /*0810*/  MUFU.RCP R4, R4 ;  /* 0x0000000400047308 */ /* 0x002e620000001000 */
[C---:B------:R-:W-:Y:S01]  /*0820*/  VIADD R24, R159.reuse, 0x30 ;  /* 0x000000309f187836 */ /* 0x040fe20000000000 */
[----:B------:R-:W-:Y:S01]  /*0830*/  ULDC UR4, c[0x0][0x240] ;  /* 0x0000900000047ab9 */ /* 0x000fe20000000800 */
[C---:B------:R-:W-:Y:S01]  /*0840*/  VIADD R26, R159.reuse, 0x2b ;  /* 0x0000002b9f1a7836 */ /* 0x040fe20000000000 */
[----:B------:R-:W-:Y:S01]  /*0850*/  ULDC UR5, c[0x0][0x234] ;  /* 0x00008d0000057ab9 */ /* 0x000fe20000000800 */
[C---:B------:R-:W-:Y:S01]  /*0860*/  VIADD R28, R159.reuse, 0x29 ;  /* 0x000000299f1c7836 */ /* 0x040fe20000000000 */
[----:B------:R-:W-:Y:S01]  /*0870*/  ULDC.64 UR6, c[0x0][0x210] ;  /* 0x0000840000067ab9 */ /* 0x000fe20000000a00 */
[C---:B------:R-:W-:Y:S01]  /*0880*/  VIADD R30, R159.reuse, 0x28 ;  /* 0x000000289f1e7836 */ /* 0x040fe20000000000 */
[----:B0-----:R-:W0:Y:S01]  /*0890*/  MUFU.RCP R2, R2 ;  /* 0x0000000200027308 */ /* 0x001e220000001000 */
[----:B------:R-:W-:Y:S01]  /*08a0*/  IABS R27, R26 ;  /* 0x0000001a001b7213 */ /* 0x000fe20000000000 */
[C---:B------:R-:W-:Y:S01]  /*08b0*/  VIADD R32, R159.reuse, 0x27 ;  /* 0x000000279f207836 */ /* 0x040fe20000000000 */
[----:B------:R-:W-:Y:S01]  /*08c0*/  IABS R31, R28 ;  /* 0x0000001c001f7213 */ /* 0x000fe20000000000 */
[C---:B------:R-:W-:Y:S01]  /*08d0*/  VIADD R36, R159.reuse, 0x25 ;  /* 0x000000259f247836 */ /* 0x040fe20000000000 */
[----:B------:R-:W-:Y:S01]  /*08e0*/  LOP3.LUT R252, R170, 0x60, RZ, 0xfc, !PT ;  /* 0x00000060aafc7812 */ /* 0x000fe200078efcff */
[C---:B------:R-:W-:Y:S01]  /*08f0*/  VIADD R34, R159.reuse, 0x26 ;  /* 0x000000269f227836 */ /* 0x040fe20000000000 */
[----:B------:R-:W-:Y:S01]  /*0900*/  ULDC UR12, c[0x0][0x238] ;  /* 0x00008e00000c7ab9 */ /* 0x000fe20000000800 */
[C---:B------:R-:W-:Y:S01]  /*0910*/  VIADD R37, R159.reuse, 0x23 ;  /* 0x000000239f257836 */ /* 0x040fe20000000000 */
[----:B------:R-:W-:Y:S01]  /*0920*/  IABS R35, R36 ;  /* 0x0000002400237213 */ /* 0x000fe20000000000 */
[----:B-1----:R-:W-:Y:S01]  /*0930*/  VIADD R3, R4, 0xffffffe ;  /* 0x0ffffffe04037836 */ /* 0x002fe20000000000 */
[----:B------:R-:W-:Y:S01]  /*0940*/  IABS R33, R34 ;  /* 0x0000002200217213 */ /* 0x000fe20000000000 */
[C---:B------:R-:W-:Y:S01]  /*0950*/  VIADD R38, R159.reuse, 0x20 ;  /* 0x000000209f267836 */ /* 0x040fe20000000000 */
[----:B------:R-:W-:Y:S01]  /*0960*/  ULDC UR13, c[0x0][0x23c] ;  /* 0x00008f00000d7ab9 */ /* 0x000fe20000000800 */
[----:B------:R-:W-:-:S02]  /*0970*/  VIADD R44, R159, 0x18 ;  /* 0x000000189f2c7836 */ /* 0x000fc40000000000 */
[----:B------:R-:W1:Y:S01]  /*0980*/  F2I.FTZ.U32.TRUNC.NTZ R3, R3 ;  /* 0x0000000300037305 */ /* 0x000e62000021f000 */
[----:B0-----:R-:W-:Y:S02]  /*0990*/  VIADD R8, R2, 0xffffffe ;  /* 0x0ffffffe02087836 */ /* 0x001fe40000000000 */
[----:B------:R-:W-:Y:S01]  /*09a0*/  IMAD.MOV.U32 R2, RZ, RZ, RZ ;  /* 0x000000ffff027224 */ /* 0x000fe200078e00ff */
[----:B------:R-:W-:Y:S01]  /*09b0*/  IABS R47, R44 ;  /* 0x0000002c002f7213 */ /* 0x000fe20000000000 */
[C---:B------:R-:W-:Y:S02]  /*09c0*/  VIADD R42, R159.reuse, 0x19 ;  /* 0x000000199f2a7836 */ /* 0x040fe40000000000 */
[C---:B------:R-:W-:Y:S01]  /*09d0*/  VIADD R46, R159.reuse, 0x17 ;  /* 0x000000179f2e7836 */ /* 0x040fe20000000000 */
[----:B------:R0:W2:Y:S01]  /*09e0*/  F2I.FTZ.U32.TRUNC.NTZ R9, R8 ;  /* 0x0000000800097305 */ /* 0x0000a2000021f000 */
[C---:B------:R-:W-:Y:S02]  /*09f0*/  VIADD R48, R159.reuse, 0x16 ;  /* 0x000000169f307836 */ /* 0x040fe40000000000 */
[C---:B------:R-:W-:Y:S01]  /*0a00*/  VIADD R50, R159.reuse, 0x14 ;  /* 0x000000149f327836 */ /* 0x040fe20000000000 */
[----:B------:R-:W-:Y:S01]  /*0a10*/  IABS R49, R46 ;  /* 0x0000002e00317213 */ /* 0x000fe20000000000 */
[----:B------:R-:W-:Y:S01]  /*0a20*/  VIADD R52, R159, 0x13 ;  /* 0x000000139f347836 */ /* 0x000fe20000000000 */
[----:B------:R-:W-:Y:S01]  /*0a30*/  IABS R51, R48 ;  /* 0x0000003000337213 */ /* 0x000fe20000000000 */
[----:B-1----:R-:W-:Y:S01]  /*0a40*/  IMAD.MOV R5, RZ, RZ, -R3 ;  /* 0x000000ffff057224 */ /* 0x002fe200078e0a03 */
[----:B------:R-:W-:Y:S01]  /*0a50*/  IABS R55, R50 ;  /* 0x0000003200377213 */ /* 0x000fe20000000000 */
[----:B0-----:R-:W-:Y:S01]  /*0a60*/  IMAD.MOV.U32 R8, RZ, RZ, RZ ;  /* 0x000000ffff087224 */ /* 0x001fe200078e00ff */
[----:B------:R-:W-:Y:S01]  /*0a70*/  IABS R57, R52 ;  /* 0x0000003400397213 */ /* 0x000fe20000000000 */
[----:B------:R-:W-:-:S02]  /*0a80*/  IMAD R5, R5, R6, RZ ;  /* 0x0000000605057224 */ /* 0x000fc400078e02ff */
[----:B------:R-:W-:Y:S02]  /*0a90*/  VIADD R56, R159, 0x11 ;  /* 0x000000119f387836 */ /* 0x000fe40000000000 */
[----:B------:R-:W-:Y:S01]  /*0aa0*/  IMAD.HI.U32 R4, R3, R5, R2 ;  /* 0x0000000503047227 */ /* 0x000fe200078e0002 */
[----:B------:R-:W-:Y:S02]  /*0ab0*/  IABS R5, R10 ;  /* 0x0000000a00057213 */ /* 0x000fe40000000000 */
[----:B------:R-:W-:Y:S01]  /*0ac0*/  IABS R61, R56 ;  /* 0x00000038003d7213 */ /* 0x000fe20000000000 */
[----:B--2---:R-:W-:Y:S02]  /*0ad0*/  IMAD.MOV R3, RZ, RZ, -R9 ;  /* 0x000000ffff037224 */ /* 0x004fe400078e0a09 */
[----:B------:R-:W-:-:S04]  /*0ae0*/  IMAD.HI.U32 R4, R4, R95, RZ ;  /* 0x0000005f04047227 */ /* 0x000fc800078e00ff */
[----:B------:R-:W-:Y:S02]  /*0af0*/  IMAD.MOV R4, RZ, RZ, -R4 ;  /* 0x000000ffff047224 */ /* 0x000fe400078e0a04 */
[----:B------:R-:W-:Y:S02]  /*0b00*/  IMAD R3, R3, R0, RZ ;  /* 0x0000000003037224 */ /* 0x000fe400078e02ff */
[C---:B------:R-:W-:Y:S01]  /*0b10*/  IMAD R95, R6.reuse, R4, R95 ;  /* 0x00000004065f7224 */ /* 0x040fe200078e025f */
[----:B------:R-:W-:Y:S01]  /*0b20*/  IABS R4, R11 ;  /* 0x0000000b00047213 */ /* 0x000fe20000000000 */
[----:B------:R-:W-:Y:S01]  /*0b30*/  IMAD.HI.U32 R8, R9, R3, R8 ;  /* 0x0000000309087227 */ /* 0x000fe200078e0008 */
[----:B------:R-:W-:Y:S02]  /*0b40*/  IABS R11, R12 ;  /* 0x0000000c000b7213 */ /* 0x000fe40000000000 */
[----:B------:R-:W-:Y:S01]  /*0b50*/  ISETP.GT.U32.AND P0, PT, R6, R95, PT ;  /* 0x0000005f0600720c */ /* 0x000fe20003f04070 */
[----:B------:R-:W-:-:S02]  /*0b60*/  VIADD R9, R159, 0x3e ;  /* 0x0000003e9f097836 */ /* 0x000fc40000000000 */
[----:B------:R-:W-:-:S03]  /*0b70*/  IMAD.HI.U32 R2, R8, R5, RZ ;  /* 0x0000000508027227 */ /* 0x000fc600078e00ff */
[----:B------:R-:W-:Y:S01]  /*0b80*/  IABS R7, R9 ;  /* 0x0000000900077213 */ /* 0x000fe20000000000 */
[----:B------:R-:W-:Y:S01]  /*0b90*/  IMAD.MOV R2, RZ, RZ, -R2 ;  /* 0x000000ffff027224 */ /* 0x000fe200078e0a02 */
[----:B------:R-:W-:Y:S01]  /*0ba0*/  ISETP.GE.AND P2, PT, R9, RZ, PT ;  /* 0x000000ff0900720c */ /* 0x000fe20003f46270 */
[----:B------:R-:W-:Y:S02]  /*0bb0*/  VIADD R10, R159, 0x3b ;  /* 0x0000003b9f0a7836 */ /* 0x000fe40000000000 */
[C---:B------:R-:W-:Y:S02]  /*0bc0*/  IMAD R2, R0.reuse, R2, R5 ;  /* 0x0000000200027224 */ /* 0x040fe400078e0205 */
[----:B------:R-:W-:Y:S01]  /*0bd0*/  @!P0 IMAD.IADD R95, R95, 0x1, -R6 ;  /* 0x000000015f5f8824 */ /* 0x000fe200078e0a06 */
[----:B------:R-:W-:Y:S01]  /*0be0*/  IABS R9, R10 ;  /* 0x0000000a00097213 */ /* 0x000fe20000000000 */
[----:B------:R-:W-:Y:S01]  /*0bf0*/  IMAD.MOV.U32 R5, RZ, RZ, R4 ;  /* 0x000000ffff057224 */ /* 0x000fe200078e0004 */
[----:B------:R-:W-:Y:S01]  /*0c00*/  ISETP.GT.U32.AND P1, PT, R0, R2, PT ;  /* 0x000000020000720c */ /* 0x000fe20003f24070 */
[----:B------:R-:W-:Y:S01]  /*0c10*/  IMAD.HI.U32 R3, R8, R7, RZ ;  /* 0x0000000708037227 */ /* 0x000fe200078e00ff */
[----:B------:R-:W-:-:S03]  /*0c20*/  ISETP.GT.U32.AND P0, PT, R6, R95, PT ;  /* 0x0000005f0600720c */ /* 0x000fc60003f04070 */
[----:B------:R-:W-:-:S04]  /*0c30*/  IMAD.HI.U32 R4, R8, R5, RZ ;  /* 0x0000000508047227 */ /* 0x000fc800078e00ff */
[----:B------:R-:W-:Y:S02]  /*0c40*/  IMAD.MOV R4, RZ, RZ, -R4 ;  /* 0x000000ffff047224 */ /* 0x000fe400078e0a04 */
[----:B------:R-:W-:Y:S02]  /*0c50*/  IMAD.MOV R3, RZ, RZ, -R3 ;  /* 0x000000ffff037224 */ /* 0x000fe400078e0a03 */
[----:B------:R-:W-:Y:S02]  /*0c60*/  IMAD R4, R0, R4, R5 ;  /* 0x0000000400047224 */ /* 0x000fe400078e0205 */
[----:B------:R-:W-:Y:S02]  /*0c70*/  @!P0 IMAD.IADD R95, R95, 0x1, -R6 ;  /* 0x000000015f5f8824 */ /* 0x000fe400078e0a06 */
[----:B------:R-:W-:Y:S02]  /*0c80*/  @!P1 IMAD.IADD R2, R2, 0x1, -R0 ;  /* 0x0000000102029824 */ /* 0x000fe400078e0a00 */
[----:B------:R-:W-:Y:S01]  /*0c90*/  @!P6 IMAD.MOV R95, RZ, RZ, -R95 ;  /* 0x000000ffff5fe224 */ /* 0x000fe200078e0a5f */
[C---:B------:R-:W-:Y:S01]  /*0ca0*/  ISETP.GT.U32.AND P6, PT, R0.reuse, R4, PT ;  /* 0x000000040000720c */ /* 0x040fe20003fc4070 */
[C---:B------:R-:W-:Y:S01]  /*0cb0*/  IMAD R3, R0.reuse, R3, R7 ;  /* 0x0000000300037224 */ /* 0x040fe200078e0207 */
[----:B------:R-:W-:Y:S01]  /*0cc0*/  ISETP.GT.U32.AND P1, PT, R0, R2, PT ;  /* 0x000000020000720c */ /* 0x000fe20003f24070 */
[----:B------:R-:W-:Y:S01]  /*0cd0*/  VIADD R6, R159, 0x3c ;  /* 0x0000003c9f067836 */ /* 0x000fe20000000000 */
[----:B------:R-:W-:Y:S01]  /*0ce0*/  @!P5 LOP3.LUT R95, RZ, R40, RZ, 0x33, !PT ;  /* 0x00000028ff5fd212 */ /* 0x000fe200078e33ff */
[----:B------:R-:W-:Y:S01]  /*0cf0*/  IMAD.HI.U32 R14, R8, R19, RZ ;  /* 0x00000013080e7227 */ /* 0x000fe200078e00ff */
[----:B------:R-:W-:-:S02]  /*0d00*/  ISETP.GT.U32.AND P0, PT, R0, R3, PT ;  /* 0x000000030000720c */ /* 0x000fc40003f04070 */
[----:B------:R-:W-:Y:S01]  /*0d10*/  IABS R7, R6 ;  /* 0x0000000600077213 */ /* 0x000fe20000000000 */
[----:B------:R-:W-:Y:S01]  /*0d20*/  IMAD.MOV R14, RZ, RZ, -R14 ;  /* 0x000000ffff0e7224 */ /* 0x000fe200078e0a0e */
[----:B------:R-:W-:Y:S01]  /*0d30*/  ISETP.GE.AND P5, PT, R6, RZ, PT ;  /* 0x000000ff0600720c */ /* 0x000fe20003fa6270 */
[----:B------:R-:W-:-:S04]  /*0d40*/  IMAD.HI.U32 R6, R8, R9, RZ ;  /* 0x0000000908067227 */ /* 0x000fc800078e00ff */
[--C-:B------:R-:W-:Y:S02]  /*0d50*/  @!P6 IMAD.IADD R4, R4, 0x1, -R0.reuse ;  /* 0x000000010404e824 */ /* 0x100fe400078e0a00 */
[----:B------:R-:W-:Y:S02]  /*0d60*/  @!P1 IMAD.IADD R2, R2, 0x1, -R0 ;  /* 0x0000000102029824 */ /* 0x000fe400078e0a00 */
[----:B------:R-:W-:Y:S01]  /*0d70*/  IMAD.HI.U32 R5, R8, R7, RZ ;  /* 0x0000000708057227 */ /* 0x000fe200078e00ff */
[----:B------:R-:W-:-:S03]  /*0d80*/  ISETP.GT.U32.AND P1, PT, R0, R4, PT ;  /* 0x000000040000720c */ /* 0x000fc60003f24070 */
[----:B------:R-:W-:Y:S02]  /*0d90*/  @!P0 IMAD.IADD R3, R3, 0x1, -R0 ;  /* 0x0000000103038824 */ /* 0x000fe400078e0a00 */
[----:B------:R-:W-:Y:S02]  /*0da0*/  IMAD.MOV R5, RZ, RZ, -R5 ;  /* 0x000000ffff057224 */ /* 0x000fe400078e0a05 */
[----:B------:R-:W-:Y:S01]  /*0db0*/  IMAD.MOV R6, RZ, RZ, -R6 ;  /* 0x000000ffff067224 */ /* 0x000fe200078e0a06 */
[C---:B------:R-:W-:Y:S01]  /*0dc0*/  ISETP.GT.U32.AND P0, PT, R0.reuse, R3, PT ;  /* 0x000000030000720c */ /* 0x040fe20003f04070 */
[C---:B------:R-:W-:Y:S02]  /*0dd0*/  IMAD R5, R0.reuse, R5, R7 ;  /* 0x0000000500057224 */ /* 0x040fe400078e0207 */
[----:B------:R-:W-:Y:S02]  /*0de0*/  IMAD R6, R0, R6, R9 ;  /* 0x0000000600067224 */ /* 0x000fe400078e0209 */
[----:B------:R-:W-:Y:S01]  /*0df0*/  IMAD.HI.U32 R7, R8, R11, RZ ;  /* 0x0000000b08077227 */ /* 0x000fe200078e00ff */
[----:B------:R-:W-:-:S03]  /*0e00*/  ISETP.GT.U32.AND P6, PT, R0, R5, PT ;  /* 0x000000050000720c */ /* 0x000fc60003fc4070 */
[--C-:B------:R-:W-:Y:S01]  /*0e10*/  @!P1 IMAD.IADD R4, R4, 0x1, -R0.reuse ;  /* 0x0000000104049824 */ /* 0x100fe200078e0a00 */
[----:B------:R-:W-:Y:S01]  /*0e20*/  ISETP.GT.U32.AND P1, PT, R0, R6, PT ;  /* 0x000000060000720c */ /* 0x000fe20003f24070 */
[----:B------:R-:W-:Y:S02]  /*0e30*/  IMAD.MOV R7, RZ, RZ, -R7 ;  /* 0x000000ffff077224 */ /* 0x000fe400078e0a07 */
[----:B------:R-:W-:Y:S01]  /*0e40*/  @!P0 IMAD.IADD R3, R3, 0x1, -R0 ;  /* 0x0000000103038824 */ /* 0x000fe200078e0a00 */
[----:B------:R-:W-:Y:S01]  /*0e50*/  ISETP.GE.AND P0, PT, R12, RZ, PT ;  /* 0x000000ff0c00720c */ /* 0x000fe20003f06270 */
[----:B------:R-:W-:Y:S02]  /*0e60*/  IMAD R7, R0, R7, R11 ;  /* 0x0000000700077224 */ /* 0x000fe400078e020b */
[----:B------:R-:W-:Y:S01]  /*0e70*/  @!P4 IMAD.MOV R2, RZ, RZ, -R2 ;  /* 0x000000ffff02c224 */ /* 0x000fe200078e0a02 */
[----:B------:R-:W-:Y:S01]  /*0e80*/  ISETP.GE.AND P4, PT, R10, RZ, PT ;  /* 0x000000ff0a00720c */ /* 0x000fe20003f86270 */
[----:B------:R-:W-:-:S02]  /*0e90*/  VIADD R10, R159, 0x39 ;  /* 0x000000399f0a7836 */ /* 0x000fc40000000000 */
[----:B------:R-:W-:Y:S01]  /*0ea0*/  @!P2 IMAD.MOV R3, RZ, RZ, -R3 ;  /* 0x000000ffff03a224 */ /* 0x000fe200078e0a03 */
[----:B------:R-:W-:Y:S01]  /*0eb0*/  ISETP.GT.U32.AND P2, PT, R0, R7, PT ;  /* 0x000000070000720c */ /* 0x000fe20003f44070 */
[--C-:B------:R-:W-:Y:S01]  /*0ec0*/  @!P6 IMAD.IADD R5, R5, 0x1, -R0.reuse ;  /* 0x000000010505e824 */ /* 0x100fe200078e0a00 */
[----:B------:R-:W-:Y:S01]  /*0ed0*/  IABS R13, R10 ;  /* 0x0000000a000d7213 */ /* 0x000fe20000000000 */
[----:B------:R-:W-:Y:S02]  /*0ee0*/  @!P1 IMAD.IADD R6, R6, 0x1, -R0 ;  /* 0x0000000106069824 */ /* 0x000fe400078e0a00 */
[C---:B------:R-:W-:Y:S01]  /*0ef0*/  VIADD R11, R159.reuse, 0x38 ;  /* 0x000000389f0b7836 */ /* 0x040fe20000000000 */
[----:B------:R-:W-:Y:S01]  /*0f00*/  ISETP.GT.U32.AND P6, PT, R0, R5, PT ;  /* 0x000000050000720c */ /* 0x000fe20003fc4070 */
[----:B------:R-:W-:Y:S01]  /*0f10*/  IMAD.HI.U32 R9, R8, R13, RZ ;  /* 0x0000000d08097227 */ /* 0x000fe200078e00ff */
[----:B------:R-:W-:Y:S02]  /*0f20*/  ISETP.GT.U32.AND P1, PT, R0, R6, PT ;  /* 0x000000060000720c */ /* 0x000fe40003f24070 */
[----:B------:R-:W-:Y:S01]  /*0f30*/  IABS R15, R11 ;  /* 0x0000000b000f7213 */ /* 0x000fe20000000000 */
[----:B------:R-:W-:-:S02]  /*0f40*/  VIADD R12, R159, 0x37 ;  /* 0x000000379f0c7836 */ /* 0x000fc40000000000 */
[----:B------:R-:W-:Y:S02]  /*0f50*/  IMAD.MOV R9, RZ, RZ, -R9 ;  /* 0x000000ffff097224 */ /* 0x000fe400078e0a09 */
[----:B------:R-:W-:Y:S01]  /*0f60*/  @!P2 IMAD.IADD R7, R7, 0x1, -R0 ;  /* 0x000000010707a824 */ /* 0x000fe200078e0a00 */
[----:B------:R-:W-:Y:S01]  /*0f70*/  IABS R17, R12 ;  /* 0x0000000c00117213 */ /* 0x000fe20000000000 */
[----:B------:R-:W-:Y:S01]  /*0f80*/  @!P3 IMAD.MOV R4, RZ, RZ, -R4 ;  /* 0x000000ffff04b224 */ /* 0x000fe200078e0a04 */
[----:B------:R-:W-:Y:S01]  /*0f90*/  ISETP.GE.AND P3, PT, R10, RZ, PT ;  /* 0x000000ff0a00720c */ /* 0x000fe20003f66270 */
[----:B------:R-:W-:Y:S01]  /*0fa0*/  IMAD.HI.U32 R10, R8, R15, RZ ;  /* 0x0000000f080a7227 */ /* 0x000fe200078e00ff */
[----:B------:R-:W-:-:S03]  /*0fb0*/  ISETP.GT.U32.AND P2, PT, R0, R7, PT ;  /* 0x000000070000720c */ /* 0x000fc60003f44070 */
[----:B------:R-:W-:Y:S02]  /*0fc0*/  IMAD R9, R0, R9, R13 ;  /* 0x0000000900097224 */ /* 0x000fe400078e020d */
[----:B------:R-:W-:Y:S01]  /*0fd0*/  @!P6 IMAD.IADD R5, R5, 0x1, -R0 ;  /* 0x000000010505e824 */ /* 0x000fe200078e0a00 */
[----:B------:R-:W-:Y:S01]  /*0fe0*/  ISETP.GE.AND P6, PT, R11, RZ, PT ;  /* 0x000000ff0b00720c */ /* 0x000fe20003fc6270 */
[----:B------:R-:W-:Y:S02]  /*0ff0*/  IMAD.MOV R10, RZ, RZ, -R10 ;  /* 0x000000ffff0a7224 */ /* 0x000fe400078e0a0a */
[----:B------:R-:W-:Y:S01]  /*1000*/  @!P1 IMAD.IADD R6, R6, 0x1, -R0 ;  /* 0x0000000106069824 */ /* 0x000fe200078e0a00 */
[----:B------:R-:W-:Y:S01]  /*1010*/  ISETP.GT.U32.AND P1, PT, R0, R9, PT ;  /* 0x000000090000720c */ /* 0x000fe20003f24070 */
[----:B------:R-:W-:-:S04]  /*1020*/  IMAD.HI.U32 R11, R8, R17, RZ ;  /* 0x00000011080b7227 */ /* 0x000fc800078e00ff */
[C---:B------:R-:W-:Y:S02]  /*1030*/  IMAD R10, R0.reuse, R10, R15 ;  /* 0x0000000a000a7224 */ /* 0x040fe400078e020f */
[----:B------:R-:W-:Y:S02]  /*1040*/  IMAD.MOV R11, RZ, RZ, -R11 ;  /* 0x000000ffff0b7224 */ /* 0x000fe400078e0a0b */
[----:B------:R-:W-:Y:S01]  /*1050*/  @!P4 IMAD.MOV R6, RZ, RZ, -R6 ;  /* 0x000000ffff06c224 */ /* 0x000fe200078e0a06 */
[C---:B------:R-:W-:Y:S01]  /*1060*/  ISETP.GT.U32.AND P4, PT, R0.reuse, R10, PT ;  /* 0x0000000a0000720c */ /* 0x040fe20003f84070 */
[----:B------:R-:W-:Y:S01]  /*1070*/  IMAD R11, R0, R11, R17 ;  /* 0x0000000b000b7224 */ /* 0x000fe200078e0211 */
[----:B------:R-:W-:Y:S01]  /*1080*/  IABS R17, R16 ;  /* 0x0000001000117213 */ /* 0x000fe20000000000 */
[--C-:B------:R-:W-:Y:S02]  /*1090*/  @!P2 IMAD.IADD R7, R7, 0x1, -R0.reuse ;  /* 0x000000010707a824 */ /* 0x100fe400078e0a00 */
[----:B------:R-:W-:-:S02]  /*10a0*/  @!P1 IMAD.IADD R9, R9, 0x1, -R0 ;  /* 0x0000000109099824 */ /* 0x000fc400078e0a00 */
[----:B------:R-:W-:Y:S01]  /*10b0*/  @!P0 IMAD.MOV R7, RZ, RZ, -R7 ;  /* 0x000000ffff078224 */ /* 0x000fe200078e0a07 */
[----:B------:R-:W-:Y:S01]  /*10c0*/  ISETP.GT.U32.AND P0, PT, R0, R11, PT ;  /* 0x0000000b0000720c */ /* 0x000fe20003f04070 */
[----:B------:R-:W-:Y:S01]  /*10d0*/  @!P5 IMAD.MOV R5, RZ, RZ, -R5 ;  /* 0x000000ffff05d224 */ /* 0x000fe200078e0a05 */
[----:B------:R-:W-:Y:S01]  /*10e0*/  ISETP.GE.AND P5, PT, R12, RZ, PT ;  /* 0x000000ff0c00720c */ /* 0x000fe20003fa6270 */
[----:B------:R-:W-:Y:S01]  /*10f0*/  VIADD R12, R159, 0x36 ;  /* 0x000000369f0c7836 */ /* 0x000fe20000000000 */
[----:B------:R-:W-:Y:S01]  /*1100*/  ISETP.GT.U32.AND P1, PT, R0, R9, PT ;  /* 0x000000090000720c */ /* 0x000fe20003f24070 */
[----:B------:R-:W-:Y:S02]  /*1110*/  @!P4 IMAD.IADD R10, R10, 0x1, -R0 ;  /* 0x000000010a0ac824 */ /* 0x000fe400078e0a00 */
[----:B------:R-:W-:Y:S01]  /*1120*/  IMAD.HI.U32 R13, R8, R17, RZ ;  /* 0x00000011080d7227 */ /* 0x000fe200078e00ff */
[----:B------:R-:W-:Y:S02]  /*1130*/  IABS R15, R12 ;  /* 0x0000000c000f7213 */ /* 0x000fe40000000000 */
[----:B------:R-:W-:Y:S01]  /*1140*/  ISETP.GE.AND P2, PT, R12, RZ, PT ;  /* 0x000000ff0c00720c */ /* 0x000fe20003f46270 */
[----:B------:R-:W-:Y:S01]  /*1150*/  IMAD.MOV R13, RZ, RZ, -R13 ;  /* 0x000000ffff0d7224 */ /* 0x000fe200078e0a0d */
[----:B------:R-:W-:Y:S01]  /*1160*/  ISETP.GT.U32.AND P4, PT, R0, R10, PT ;  /* 0x0000000a0000720c */ /* 0x000fe20003f84070 */
[----:B------:R-:W-:-:S04]  /*1170*/  IMAD.HI.U32 R12, R8, R15, RZ ;  /* 0x0000000f080c7227 */ /* 0x000fc800078e00ff */
[----:B------:R-:W-:Y:S02]  /*1180*/  @!P0 IMAD.IADD R11, R11, 0x1, -R0 ;  /* 0x000000010b0b8824 */ /* 0x000fe400078e0a00 */
[----:B------:R-:W-:Y:S02]  /*1190*/  IMAD.MOV R12, RZ, RZ, -R12 ;  /* 0x000000ffff0c7224 */ /* 0x000fe400078e0a0c */
[----:B------:R-:W-:Y:S01]  /*11a0*/  @!P1 IMAD.IADD R9, R9, 0x1, -R0 ;  /* 0x0000000109099824 */ /* 0x000fe200078e0a00 */
[C---:B------:R-:W-:Y:S01]  /*11b0*/  ISETP.GT.U32.AND P0, PT, R0.reuse, R11, PT ;  /* 0x0000000b0000720c */ /* 0x040fe20003f04070 */
[C---:B------:R-:W-:Y:S01]  /*11c0*/  IMAD R13, R0.reuse, R13, R17 ;  /* 0x0000000d000d7224 */ /* 0x040fe200078e0211 */
[----:B------:R-:W-:Y:S01]  /*11d0*/  IABS R17, R22 ;  /* 0x0000001600117213 */ /* 0x000fe20000000000 */
[----:B------:R-:W-:Y:S01]  /*11e0*/  IMAD R12, R0, R12, R15 ;  /* 0x0000000c000c7224 */ /* 0x000fe200078e020f */
[----:B------:R-:W-:Y:S01]  /*11f0*/  ISETP.GE.AND P1, PT, R16, RZ, PT ;  /* 0x000000ff1000720c */ /* 0x000fe20003f26270 */
[----:B------:R-:W-:Y:S01]  /*1200*/  @!P3 IMAD.MOV R9, RZ, RZ, -R9 ;  /* 0x000000ffff09b224 */ /* 0x000fe200078e0a09 */
[----:B------:R-:W-:Y:S01]  /*1210*/  ISETP.GT.U32.AND P3, PT, R0, R13, PT ;  /* 0x0000000d0000720c */ /* 0x000fe20003f64070 */
[----:B------:R-:W-:-:S04]  /*1220*/  IMAD.HI.U32 R15, R8, R21, RZ ;  /* 0x00000015080f7227 */ /* 0x000fc800078e00ff */
[--C-:B------:R-:W-:Y:S01]  /*1230*/  @!P4 IMAD.IADD R10, R10, 0x1, -R0.reuse ;  /* 0x000000010a0ac824 */ /* 0x100fe200078e0a00 */
[C---:B------:R-:W-:Y:S01]  /*1240*/  ISETP.GT.U32.AND P4, PT, R0.reuse, R12, PT ;  /* 0x0000000c0000720c */ /* 0x040fe20003f84070 */
[----:B------:R-:W-:Y:S02]  /*1250*/  IMAD.MOV R15, RZ, RZ, -R15 ;  /* 0x000000ffff0f7224 */ /* 0x000fe400078e0a0f */
[--C-:B------:R-:W-:Y:S02]  /*1260*/  @!P0 IMAD.IADD R11, R11, 0x1, -R0.reuse ;  /* 0x000000010b0b8824 */ /* 0x100fe400078e0a00 */
[C---:B------:R-:W-:Y:S01]  /*1270*/  IMAD R15, R0.reuse, R15, R21 ;  /* 0x0000000f000f7224 */ /* 0x040fe200078e0215 */
[----:B------:R-:W-:Y:S01]  /*1280*/  IABS R21, R24 ;  /* 0x0000001800157213 */ /* 0x000fe20000000000 */
[----:B------:R-:W-:Y:S02]  /*1290*/  @!P3 IMAD.IADD R13, R13, 0x1, -R0 ;  /* 0x000000010d0db824 */ /* 0x000fe400078e0a00 */
[----:B------:R-:W-:Y:S01]  /*12a0*/  @!P5 IMAD.MOV R11, RZ, RZ, -R11 ;  /* 0x000000ffff0bd224 */ /* 0x000fe200078e0a0b */
[----:B------:R-:W-:Y:S01]  /*12b0*/  ISETP.GT.U32.AND P5, PT, R0, R15, PT ;  /* 0x0000000f0000720c */ /* 0x000fe20003fa4070 */
[----:B------:R-:W-:Y:S01]  /*12c0*/  IMAD.HI.U32 R16, R8, R17, RZ ;  /* 0x0000001108107227 */ /* 0x000fe200078e00ff */
[----:B------:R-:W-:-:S03]  /*12d0*/  ISETP.GT.U32.AND P3, PT, R0, R13, PT ;  /* 0x0000000d0000720c */ /* 0x000fc60003f64070 */
[----:B------:R-:W-:Y:S02]  /*12e0*/  @!P4 IMAD.IADD R12, R12, 0x1, -R0 ;  /* 0x000000010c0cc824 */ /* 0x000fe400078e0a00 */
[----:B------:R-:W-:Y:S02]  /*12f0*/  IMAD.MOV R16, RZ, RZ, -R16 ;  /* 0x000000ffff107224 */ /* 0x000fe400078e0a10 */
[C---:B------:R-:W-:Y:S01]  /*1300*/  IMAD R14, R0.reuse, R14, R19 ;  /* 0x0000000e000e7224 */ /* 0x040fe200078e0213 */
[C---:B------:R-:W-:Y:S01]  /*1310*/  ISETP.GT.U32.AND P4, PT, R0.reuse, R12, PT ;  /* 0x0000000c0000720c */ /* 0x040fe20003f84070 */
[C---:B------:R-:W-:Y:S01]  /*1320*/  IMAD R16, R0.reuse, R16, R17 ;  /* 0x0000001000107224 */ /* 0x040fe200078e0211 */
[----:B------:R-:W-:Y:S01]  /*1330*/  IABS R19, R23 ;  /* 0x0000001700137213 */ /* 0x000fe20000000000 */
[--C-:B------:R-:W-:Y:S01]  /*1340*/  @!P5 IMAD.IADD R15, R15, 0x1, -R0.reuse ;  /* 0x000000010f0fd824 */ /* 0x100fe200078e0a00 */
[C---:B------:R-:W-:Y:S01]  /*1350*/  ISETP.GT.U32.AND P0, PT, R0.reuse, R14, PT ;  /* 0x0000000e0000720c */ /* 0x040fe20003f04070 */
[----:B------:R-:W-:Y:S01]  /*1360*/  @!P3 IMAD.IADD R13, R13, 0x1, -R0 ;  /* 0x000000010d0db824 */ /* 0x000fe200078e0a00 */
[C---:B------:R-:W-:Y:S01]  /*1370*/  ISETP.GT.U32.AND P3, PT, R0.reuse, R16, PT ;  /* 0x000000100000720c */ /* 0x040fe20003f64070 */
[----:B------:R-:W-:Y:S01]  /*1380*/  @!P6 IMAD.MOV R10, RZ, RZ, -R10 ;  /* 0x000000ffff0ae224 */ /* 0x000fe200078e0a0a */
[----:B------:R-:W-:Y:S01]  /*1390*/  ISETP.GT.U32.AND P5, PT, R0, R15, PT ;  /* 0x0000000f0000720c */ /* 0x000fe20003fa4070 */
[----:B------:R-:W-:Y:S01]  /*13a0*/  IMAD.HI.U32 R17, R8, R19, RZ ;  /* 0x0000001308117227 */ /* 0x000fe200078e00ff */
[----:B------:R-:W-:-:S03]  /*13b0*/  ISETP.GE.AND P6, PT, R18, RZ, PT ;  /* 0x000000ff1200720c */ /* 0x000fc60003fc6270 */
[----:B------:R-:W-:Y:S01]  /*13c0*/  @!P4 IMAD.IADD R12, R12, 0x1, -R0 ;  /* 0x000000010c0cc824 */ /* 0x000fe200078e0a00 */
[----:B------:R-:W-:Y:S01]  /*13d0*/  ISETP.GE.AND P4, PT, R20, RZ, PT ;  /* 0x000000ff1400720c */ /* 0x000fe20003f86270 */
[----:B------:R-:W-:-:S04]  /*13e0*/  IMAD.HI.U32 R18, R8, R21, RZ ;  /* 0x0000001508127227 */ /* 0x000fc800078e00ff */
[----:B------:R-:W-:Y:S02]  /*13f0*/  IMAD.MOV R17, RZ, RZ, -R17 ;  /* 0x000000ffff117224 */ /* 0x000fe400078e0a11 */
[----:B------:R-:W-:Y:S02]  /*1400*/  IMAD.MOV R18, RZ, RZ, -R18 ;  /* 0x000000ffff127224 */ /* 0x000fe400078e0a12 */
[--C-:B------:R-:W-:Y:S02]  /*1410*/  @!P0 IMAD.IADD R14, R14, 0x1, -R0.reuse ;  /* 0x000000010e0e8824 */ /* 0x100fe400078e0a00 */
[----:B------:R-:W-:Y:S02]  /*1420*/  IMAD R17, R0, R17, R19 ;  /* 0x0000001100117224 */ /* 0x000fe400078e0213 */
[----:B------:R-:W-:Y:S01]  /*1430*/  @!P3 IMAD.IADD R16, R16, 0x1, -R0 ;  /* 0x000000011010b824 */ /* 0x000fe200078e0a00 */
[C---:B------:R-:W-:Y:S01]  /*1440*/  ISETP.GT.U32.AND P0, PT, R0.reuse, R14, PT ;  /* 0x0000000e0000720c */ /* 0x040fe20003f04070 */
[----:B------:R-:W-:-:S02]  /*1450*/  IMAD R18, R0, R18, R21 ;  /* 0x0000001200127224 */ /* 0x000fc400078e0215 */
[----:B------:R-:W-:Y:S01]  /*1460*/  @!P5 IMAD.IADD R15, R15, 0x1, -R0 ;  /* 0x000000010f0fd824 */ /* 0x000fe200078e0a00 */
[C---:B------:R-:W-:Y:S01]  /*1470*/  ISETP.GT.U32.AND P5, PT, R0.reuse, R17, PT ;  /* 0x000000110000720c */ /* 0x040fe20003fa4070 */
[----:B------:R-:W-:Y:S01]  /*1480*/  @!P2 IMAD.MOV R12, RZ, RZ, -R12 ;  /* 0x000000ffff0ca224 */ /* 0x000fe200078e0a0c */
[C---:B------:R-:W-:Y:S01]  /*1490*/  ISETP.GT.U32.AND P3, PT, R0.reuse, R16, PT ;  /* 0x000000100000720c */ /* 0x040fe20003f64070 */
[----:B------:R-:W-:Y:S01]  /*14a0*/  @!P4 IMAD.MOV R15, RZ, RZ, -R15 ;  /* 0x000000ffff0fc224 */ /* 0x000fe200078e0a0f */
[----:B------:R-:W-:Y:S01]  /*14b0*/  ISETP.GT.U32.AND P4, PT, R0, R18, PT ;  /* 0x000000120000720c */ /* 0x000fe20003f84070 */
[C---:B------:R-:W-:Y:S01]  /*14c0*/  VIADD R19, R159.reuse, 0x2f ;  /* 0x0000002f9f137836 */ /* 0x040fe20000000000 */
[----:B------:R-:W-:Y:S01]  /*14d0*/  ISETP.GE.AND P2, PT, R22, RZ, PT ;  /* 0x000000ff1600720c */ /* 0x000fe20003f46270 */
[----:B------:R-:W-:Y:S02]  /*14e0*/  VIADD R20, R159, 0x2e ;  /* 0x0000002e9f147836 */ /* 0x000fe40000000000 */
[----:B------:R-:W-:Y:S01]  /*14f0*/  @!P1 IMAD.MOV R13, RZ, RZ, -R13 ;  /* 0x000000ffff0d9224 */ /* 0x000fe200078e0a0d */
[----:B------:R-:W-:Y:S01]  /*1500*/  ISETP.GE.AND P1, PT, R23, RZ, PT ;  /* 0x000000ff1700720c */ /* 0x000fe20003f26270 */
[--C-:B------:R-:W-:Y:S01]  /*1510*/  @!P0 IMAD.IADD R14, R14, 0x1, -R0.reuse ;  /* 0x000000010e0e8824 */ /* 0x100fe200078e0a00 */
[----:B------:R-:W-:Y:S01]  /*1520*/  IABS R23, R19 ;  /* 0x0000001300177213 */ /* 0x000fe20000000000 */
[--C-:B------:R-:W-:Y:S01]  /*1530*/  @!P5 IMAD.IADD R17, R17, 0x1, -R0.reuse ;  /* 0x000000011111d824 */ /* 0x100fe200078e0a00 */
[----:B------:R-:W-:Y:S01]  /*1540*/  IABS R25, R20 ;  /* 0x0000001400197213 */ /* 0x000fe20000000000 */
[--C-:B------:R-:W-:Y:S01]  /*1550*/  @!P3 IMAD.IADD R16, R16, 0x1, -R0.reuse ;  /* 0x000000011010b824 */ /* 0x100fe200078e0a00 */
[----:B------:R-:W-:Y:S01]  /*1560*/  ISETP.GE.AND P3, PT, R20, RZ, PT ;  /* 0x000000ff1400720c */ /* 0x000fe20003f66270 */
[----:B------:R-:W-:Y:S01]  /*1570*/  @!P4 IMAD.IADD R18, R18, 0x1, -R0 ;  /* 0x000000011212c824 */ /* 0x000fe200078e0a00 */
[C---:B------:R-:W-:Y:S01]  /*1580*/  ISETP.GT.U32.AND P5, PT, R0.reuse, R17, PT ;  /* 0x000000110000720c */ /* 0x040fe20003fa4070 */
[----:B------:R-:W-:Y:S01]  /*1590*/  @!P6 IMAD.MOV R14, RZ, RZ, -R14 ;  /* 0x000000ffff0ee224 */ /* 0x000fe200078e0a0e */
[----:B------:R-:W-:Y:S01]  /*15a0*/  ISETP.GE.AND P6, PT, R19, RZ, PT ;  /* 0x000000ff1300720c */ /* 0x000fe20003fc6270 */
[----:B------:R-:W-:Y:S01]  /*15b0*/  @!P2 IMAD.MOV R16, RZ, RZ, -R16 ;  /* 0x000000ffff10a224 */ /* 0x000fe200078e0a10 */
[----:B------:R-:W-:Y:S01]  /*15c0*/  ISETP.GT.U32.AND P2, PT, R0, R18, PT ;  /* 0x000000120000720c */ /* 0x000fe20003f44070 */
[----:B------:R-:W-:Y:S01]  /*15d0*/  IMAD.HI.U32 R19, R8, R23, RZ ;  /* 0x0000001708137227 */ /* 0x000fe200078e00ff */
[----:B------:R-:W-:-:S03]  /*15e0*/  ISETP.GE.AND P0, PT, R24, RZ, PT ;  /* 0x000000ff1800720c */ /* 0x000fc60003f06270 */
[----:B------:R-:W-:-:S04]  /*15f0*/  IMAD.HI.U32 R20, R8, R25, RZ ;  /* 0x0000001908147227 */ /* 0x000fc800078e00ff */
[----:B------:R-:W-:Y:S02]  /*1600*/  IMAD.MOV R19, RZ, RZ, -R19 ;  /* 0x000000ffff137224 */ /* 0x000fe400078e0a13 */
[----:B------:R-:W-:Y:S02]  /*1610*/  IMAD.MOV R20, RZ, RZ, -R20 ;  /* 0x000000ffff147224 */ /* 0x000fe400078e0a14 */
[C---:B------:R-:W-:Y:S02]  /*1620*/  IMAD R19, R0.reuse, R19, R23 ;  /* 0x0000001300137224 */ /* 0x040fe400078e0217 */
[C---:B------:R-:W-:Y:S02]  /*1630*/  IMAD R20, R0.reuse, R20, R25 ;  /* 0x0000001400147224 */ /* 0x040fe400078e0219 */
[----:B------:R-:W-:Y:S01]  /*1640*/  @!P5 IMAD.IADD R17, R17, 0x1, -R0 ;  /* 0x000000011111d824 */ /* 0x000fe200078e0a00 */
[----:B------:R-:W-:Y:S01]  /*1650*/  ISETP.GT.U32.AND P5, PT, R0, R19, PT ;  /* 0x000000130000720c */ /* 0x000fe20003fa4070 */
[----:B------:R-:W-:-:S02]  /*1660*/  VIADD R21, R159, 0x2d ;  /* 0x0000002d9f157836 */ /* 0x000fc40000000000 */
[----:B------:R-:W-:Y:S01]  /*1670*/  @!P2 IMAD.IADD R18, R18, 0x1, -R0 ;  /* 0x000000011212a824 */ /* 0x000fe200078e0a00 */
[----:B------:R-:W-:Y:S01]  /*1680*/  ISETP.GT.U32.AND P2, PT, R0, R20, PT ;  /* 0x000000140000720c */ /* 0x000fe20003f44070 */
[----:B------:R-:W-:Y:S01]  /*1690*/  VIADD R24, R159, 0x2c ;  /* 0x0000002c9f187836 */ /* 0x000fe20000000000 */
[----:B------:R-:W-:Y:S01]  /*16a0*/  ISETP.GE.AND P4, PT, R21, RZ, PT ;  /* 0x000000ff1500720c */ /* 0x000fe20003f86270 */
[----:B------:R-:W-:Y:S01]  /*16b0*/  @!P0 IMAD.MOV R18, RZ, RZ, -R18 ;  /* 0x000000ffff128224 */ /* 0x000fe200078e0a12 */
[----:B------:R-:W-:Y:S01]  /*16c0*/  IABS R21, R21 ;  /* 0x0000001500157213 */ /* 0x000fe20000000000 */
[----:B------:R-:W-:Y:S01]  /*16d0*/  @!P1 IMAD.MOV R17, RZ, RZ, -R17 ;  /* 0x000000ffff119224 */ /* 0x000fe200078e0a11 */
[----:B------:R-:W-:Y:S01]  /*16e0*/  IABS R22, R24 ;  /* 0x0000001800167213 */ /* 0x000fe20000000000 */
[----:B------:R-:W-:Y:S01]  /*16f0*/  VIADD R40, R159, 0x1f ;  /* 0x0000001f9f287836 */ /* 0x000fe20000000000 */
[----:B------:R-:W-:Y:S01]  /*1700*/  ISETP.GE.AND P0, PT, R26, RZ, PT ;  /* 0x000000ff1a00720c */ /* 0x000fe20003f06270 */
[----:B------:R-:W-:Y:S01]  /*1710*/  IMAD.MOV.U32 R23, RZ, RZ, R21 ;  /* 0x000000ffff177224 */ /* 0x000fe200078e0015 */
[----:B------:R-:W-:Y:S01]  /*1720*/  ISETP.GE.AND P1, PT, R24, RZ, PT ;  /* 0x000000ff1800720c */ /* 0x000fe20003f26270 */
[--C-:B------:R-:W-:Y:S01]  /*1730*/  @!P5 IMAD.IADD R19, R19, 0x1, -R0.reuse ;  /* 0x000000011313d824 */ /* 0x100fe200078e0a00 */
[----:B------:R-:W-:Y:S01]  /*1740*/  IABS R39, R40 ;  /* 0x0000002800277213 */ /* 0x000fe20000000000 */
[----:B------:R-:W-:-:S02]  /*1750*/  @!P2 IMAD.IADD R20, R20, 0x1, -R0 ;  /* 0x000000011414a824 */ /* 0x000fc400078e0a00 */
[----:B------:R-:W-:Y:S01]  /*1760*/  IMAD.HI.U32 R21, R8, R23, RZ ;  /* 0x0000001708157227 */ /* 0x000fe200078e00ff */
[C---:B------:R-:W-:Y:S02]  /*1770*/  ISETP.GT.U32.AND P5, PT, R0.reuse, R19, PT ;  /* 0x000000130000720c */ /* 0x040fe40003fa4070 */
[----:B------:R-:W-:Y:S01]  /*1780*/  ISETP.GT.U32.AND P2, PT, R0, R20, PT ;  /* 0x000000140000720c */ /* 0x000fe20003f44070 */
[----:B------:R-:W-:Y:S02]  /*1790*/  IMAD.MOV.U32 R25, RZ, RZ, R22 ;  /* 0x000000ffff197224 */ /* 0x000fe400078e0016 */
[----:B------:R-:W-:Y:S02]  /*17a0*/  IMAD.MOV R21, RZ, RZ, -R21 ;  /* 0x000000ffff157224 */ /* 0x000fe400078e0a15 */
[----:B------:R-:W-:-:S04]  /*17b0*/  IMAD.HI.U32 R22, R8, R25, RZ ;  /* 0x0000001908167227 */ /* 0x000fc800078e00ff */
[----:B------:R-:W-:Y:S02]  /*17c0*/  IMAD R21, R0, R21, R23 ;  /* 0x0000001500157224 */ /* 0x000fe400078e0217 */
[----:B------:R-:W-:Y:S02]  /*17d0*/  IMAD.MOV R22, RZ, RZ, -R22 ;  /* 0x000000ffff167224 */ /* 0x000fe400078e0a16 */
[----:B------:R-:W-:-:S04]  /*17e0*/  IMAD.HI.U32 R23, R8, R27, RZ ;  /* 0x0000001b08177227 */ /* 0x000fc800078e00ff */
[C---:B------:R-:W-:Y:S02]  /*17f0*/  IMAD R22, R0.reuse, R22, R25 ;  /* 0x0000001600167224 */ /* 0x040fe400078e0219 */
[----:B------:R-:W-:Y:S02]  /*1800*/  IMAD.MOV R23, RZ, RZ, -R23 ;  /* 0x000000ffff177224 */ /* 0x000fe400078e0a17 */
[--C-:B------:R-:W-:Y:S01]  /*1810*/  @!P5 IMAD.IADD R19, R19, 0x1, -R0.reuse ;  /* 0x000000011313d824 */ /* 0x100fe200078e0a00 */
[C---:B------:R-:W-:Y:S01]  /*1820*/  ISETP.GT.U32.AND P5, PT, R0.reuse, R21, PT ;  /* 0x000000150000720c */ /* 0x040fe20003fa4070 */
[----:B------:R-:W-:Y:S01]  /*1830*/  IMAD R23, R0, R23, R27 ;  /* 0x0000001700177224 */ /* 0x000fe200078e021b */
[----:B------:R-:W-:Y:S01]  /*1840*/  IABS R27, R30 ;  /* 0x0000001e001b7213 */ /* 0x000fe20000000000 */
[----:B------:R-:W-:Y:S01]  /*1850*/  @!P2 IMAD.IADD R20, R20, 0x1, -R0 ;  /* 0x000000011414a824 */ /* 0x000fe200078e0a00 */
[C---:B------:R-:W-:Y:S01]  /*1860*/  ISETP.GT.U32.AND P2, PT, R0.reuse, R22, PT ;  /* 0x000000160000720c */ /* 0x040fe20003f44070 */
[----:B------:R-:W-:Y:S01]  /*1870*/  @!P6 IMAD.MOV R19, RZ, RZ, -R19 ;  /* 0x000000ffff13e224 */ /* 0x000fe200078e0a13 */
[----:B------:R-:W-:Y:S01]  /*1880*/  ISETP.GT.U32.AND P6, PT, R0, R23, PT ;  /* 0x000000170000720c */ /* 0x000fe20003fc4070 */
[----:B------:R-:W-:-:S02]  /*1890*/  VIADD R26, R159, 0x2a ;  /* 0x0000002a9f1a7836 */ /* 0x000fc40000000000 */
[----:B------:R-:W-:-:S03]  /*18a0*/  IMAD.HI.U32 R25, R8, R31, RZ ;  /* 0x0000001f08197227 */ /* 0x000fc600078e00ff */
[----:B------:R-:W-:Y:S01]  /*18b0*/  IABS R29, R26 ;  /* 0x0000001a001d7213 */ /* 0x000fe20000000000 */
[----:B------:R-:W-:Y:S02]  /*18c0*/  @!P5 IMAD.IADD R21, R21, 0x1, -R0 ;  /* 0x000000011515d824 */ /* 0x000fe400078e0a00 */
[----:B------:R-:W-:Y:S01]  /*18d0*/  @!P3 IMAD.MOV R20, RZ, RZ, -R20 ;  /* 0x000000ffff14b224 */ /* 0x000fe200078e0a14 */
[----:B------:R-:W-:Y:S01]  /*18e0*/  ISETP.GE.AND P3, PT, R26, RZ, PT ;  /* 0x000000ff1a00720c */ /* 0x000fe20003f66270 */
[--C-:B------:R-:W-:Y:S01]  /*18f0*/  @!P2 IMAD.IADD R22, R22, 0x1, -R0.reuse ;  /* 0x000000011616a824 */ /* 0x100fe200078e0a00 */
[----:B------:R-:W-:Y:S01]  /*1900*/  ISETP.GT.U32.AND P5, PT, R0, R21, PT ;  /* 0x000000150000720c */ /* 0x000fe20003fa4070 */
[----:B------:R-:W-:Y:S02]  /*1910*/  @!P6 IMAD.IADD R23, R23, 0x1, -R0 ;  /* 0x000000011717e824 */ /* 0x000fe400078e0a00 */
[----:B------:R-:W-:Y:S01]  /*1920*/  IMAD.HI.U32 R24, R8, R29, RZ ;  /* 0x0000001d08187227 */ /* 0x000fe200078e00ff */
[----:B------:R-:W-:-:S02]  /*1930*/  ISETP.GT.U32.AND P2, PT, R0, R22, PT ;  /* 0x000000160000720c */ /* 0x000fc40003f44070 */
[----:B------:R-:W-:Y:S01]  /*1940*/  ISETP.GT.U32.AND P6, PT, R0, R23, PT ;  /* 0x000000170000720c */ /* 0x000fe20003fc4070 */
[----:B------:R-:W-:Y:S02]  /*1950*/  IMAD.MOV R24, RZ, RZ, -R24 ;  /* 0x000000ffff187224 */ /* 0x000fe400078e0a18 */
[----:B------:R-:W-:Y:S02]  /*1960*/  IMAD.MOV R25, RZ, RZ, -R25 ;  /* 0x000000ffff197224 */ /* 0x000fe400078e0a19 */
[----:B------:R-:W-:-:S04]  /*1970*/  IMAD.HI.U32 R26, R8, R27, RZ ;  /* 0x0000001b081a7227 */ /* 0x000fc800078e00ff */
[C---:B------:R-:W-:Y:S02]  /*1980*/  IMAD R24, R0.reuse, R24, R29 ;  /* 0x0000001800187224 */ /* 0x040fe400078e021d */
[C---:B------:R-:W-:Y:S01]  /*1990*/  IMAD R25, R0.reuse, R25, R31 ;  /* 0x0000001900197224 */ /* 0x040fe200078e021f */
[----:B------:R-:W-:Y:S01]  /*19a0*/  IABS R31, R32 ;  /* 0x00000020001f7213 */ /* 0x000fe20000000000 */
[----:B------:R-:W-:Y:S02]  /*19b0*/  IMAD.MOV R26, RZ, RZ, -R26 ;  /* 0x000000ffff1a7224 */ /* 0x000fe400078e0a1a */
[--C-:B------:R-:W-:Y:S01]  /*19c0*/  @!P5 IMAD.IADD R21, R21, 0x1, -R0.reuse ;  /* 0x000000011515d824 */ /* 0x100fe200078e0a00 */
[C---:B------:R-:W-:Y:S01]  /*19d0*/  ISETP.GT.U32.AND P5, PT, R0.reuse, R24, PT ;  /* 0x000000180000720c */ /* 0x040fe20003fa4070 */
[----:B------:R-:W-:Y:S02]  /*19e0*/  IMAD R26, R0, R26, R27 ;  /* 0x0000001a001a7224 */ /* 0x000fe400078e021b */
[--C-:B------:R-:W-:Y:S01]  /*19f0*/  @!P2 IMAD.IADD R22, R22, 0x1, -R0.reuse ;  /* 0x000000011616a824 */ /* 0x100fe200078e0a00 */
[C---:B------:R-:W-:Y:S01]  /*1a00*/  ISETP.GT.U32.AND P2, PT, R0.reuse, R25, PT ;  /* 0x000000190000720c */ /* 0x040fe20003f44070 */
[----:B------:R-:W-:Y:S01]  /*1a10*/  @!P6 IMAD.IADD R23, R23, 0x1, -R0 ;  /* 0x000000011717e824 */ /* 0x000fe200078e0a00 */
[----:B------:R-:W-:Y:S01]  /*1a20*/  ISETP.GT.U32.AND P6, PT, R0, R26, PT ;  /* 0x0000001a0000720c */ /* 0x000fe20003fc4070 */
[----:B------:R-:W-:-:S02]  /*1a30*/  @!P4 IMAD.MOV R21, RZ, RZ, -R21 ;  /* 0x000000ffff15c224 */ /* 0x000fc400078e0a15 */
[----:B------:R-:W-:-:S04]  /*1a40*/  IMAD.HI.U32 R27, R8, R31, RZ ;  /* 0x0000001f081b7227 */ /* 0x000fc800078e00ff */
[----:B------:R-:W-:Y:S01]  /*1a50*/  @!P5 IMAD.IADD R24, R24, 0x1, -R0 ;  /* 0x000000011818d824 */ /* 0x000fe200078e0a00 */
[----:B------:R-:W-:Y:S01]  /*1a60*/  ISETP.GE.AND P5, PT, R28, RZ, PT ;  /* 0x000000ff1c00720c */ /* 0x000fe20003fa6270 */
[----:B------:R-:W-:-:S03]  /*1a70*/  IMAD.HI.U32 R29, R8, R35, RZ ;  /* 0x00000023081d7227 */ /* 0x000fc600078e00ff */
[----:B------:R-:W-:Y:S01]  /*1a80*/  ISETP.GT.U32.AND P4, PT, R0, R24, PT ;  /* 0x000000180000720c */ /* 0x000fe20003f84070 */
[--C-:B------:R-:W-:Y:S01]  /*1a90*/  @!P2 IMAD.IADD R25, R25, 0x1, -R0.reuse ;  /* 0x000000011919a824 */ /* 0x100fe200078e0a00 */
[----:B------:R-:W-:Y:S01]  /*1aa0*/  ISETP.GE.AND P2, PT, R30, RZ, PT ;  /* 0x000000ff1e00720c */ /* 0x000fe20003f46270 */
[----:B------:R-:W-:Y:S02]  /*1ab0*/  @!P6 IMAD.IADD R26, R26, 0x1, -R0 ;  /* 0x000000011a1ae824 */ /* 0x000fe400078e0a00 */
[----:B------:R-:W-:Y:S01]  /*1ac0*/  IMAD.HI.U32 R28, R8, R33, RZ ;  /* 0x00000021081c7227 */ /* 0x000fe200078e00ff */
[----:B------:R-:W-:-:S03]  /*1ad0*/  ISETP.GT.U32.AND P6, PT, R0, R25, PT ;  /* 0x000000190000720c */ /* 0x000fc60003fc4070 */
[----:B------:R-:W-:Y:S02]  /*1ae0*/  IMAD.MOV R27, RZ, RZ, -R27 ;  /* 0x000000ffff1b7224 */ /* 0x000fe400078e0a1b */
[----:B------:R-:W-:Y:S02]  /*1af0*/  IMAD.MOV R29, RZ, RZ, -R29 ;  /* 0x000000ffff1d7224 */ /* 0x000fe400078e0a1d */
[C---:B------:R-:W-:Y:S02]  /*1b00*/  IMAD R27, R0.reuse, R27, R31 ;  /* 0x0000001b001b7224 */ /* 0x040fe400078e021f */
[----:B------:R-:W-:Y:S02]  /*1b10*/  IMAD.MOV R28, RZ, RZ, -R28 ;  /* 0x000000ffff1c7224 */ /* 0x000fe400078e0a1c */
[----:B------:R-:W-:Y:S01]  /*1b20*/  IMAD R29, R0, R29, R35 ;  /* 0x0000001d001d7224 */ /* 0x000fe200078e0223 */
[----:B------:R-:W-:Y:S01]  /*1b30*/  IABS R35, R37 ;  /* 0x0000002500237213 */ /* 0x000fe20000000000 */
[----:B------:R-:W-:Y:S01]  /*1b40*/  @!P4 IMAD.IADD R24, R24, 0x1, -R0 ;  /* 0x000000011818c824 */ /* 0x000fe200078e0a00 */
[----:B------:R-:W-:Y:S01]  /*1b50*/  ISETP.GT.U32.AND P4, PT, R0, R27, PT ;  /* 0x0000001b0000720c */ /* 0x000fe20003f84070 */
[----:B------:R-:W-:Y:S01]  /*1b60*/  @!P0 IMAD.MOV R23, RZ, RZ, -R23 ;  /* 0x000000ffff178224 */ /* 0x000fe200078e0a17 */
[----:B------:R-:W-:Y:S01]  /*1b70*/  ISETP.GE.AND P0, PT, R32, RZ, PT ;  /* 0x000000ff2000720c */ /* 0x000fe20003f06270 */
[----:B------:R-:W-:-:S02]  /*1b80*/  IMAD R28, R0, R28, R33 ;  /* 0x0000001c001c7224 */ /* 0x000fc400078e0221 */
[----:B------:R-:W-:Y:S01]  /*1b90*/  @!P6 IMAD.IADD R25, R25, 0x1, -R0 ;  /* 0x000000011919e824 */ /* 0x000fe200078e0a00 */
[C---:B------:R-:W-:Y:S01]  /*1ba0*/  ISETP.GT.U32.AND P6, PT, R0.reuse, R29, PT ;  /* 0x0000001d0000720c */ /* 0x040fe20003fc4070 */
[----:B------:R-:W-:Y:S02]  /*1bb0*/  VIADD R32, R159, 0x24 ;  /* 0x000000249f207836 */ /* 0x000fe40000000000 */
[----:B------:R-:W-:Y:S01]  /*1bc0*/  @!P3 IMAD.MOV R24, RZ, RZ, -R24 ;  /* 0x000000ffff18b224 */ /* 0x000fe200078e0a18 */
[C---:B------:R-:W-:Y:S01]  /*1bd0*/  ISETP.GT.U32.AND P3, PT, R0.reuse, R28, PT ;  /* 0x0000001c0000720c */ /* 0x040fe20003f64070 */
[----:B------:R-:W-:Y:S01]  /*1be0*/  @!P1 IMAD.MOV R22, RZ, RZ, -R22 ;  /* 0x000000ffff169224 */ /* 0x000fe200078e0a16 */
[----:B------:R-:W-:Y:S01]  /*1bf0*/  ISETP.GT.U32.AND P1, PT, R0, R26, PT ;  /* 0x0000001a0000720c */ /* 0x000fe20003f24070 */
[----:B------:R-:W-:Y:S01]  /*1c00*/  @!P4 IMAD.IADD R27, R27, 0x1, -R0 ;  /* 0x000000011b1bc824 */ /* 0x000fe200078e0a00 */
[----:B------:R-:W-:Y:S01]  /*1c10*/  IABS R33, R32 ;  /* 0x0000002000217213 */ /* 0x000fe20000000000 */
[----:B------:R-:W-:Y:S01]  /*1c20*/  @!P5 IMAD.MOV R25, RZ, RZ, -R25 ;  /* 0x000000ffff19d224 */ /* 0x000fe200078e0a19 */
[----:B------:R-:W-:Y:S01]  /*1c30*/  ISETP.GE.AND P4, PT, R36, RZ, PT ;  /* 0x000000ff2400720c */ /* 0x000fe20003f86270 */
[----:B------:R-:W-:-:S04]  /*1c40*/  IMAD.HI.U32 R31, R8, R35, RZ ;  /* 0x00000023081f7227 */ /* 0x000fc800078e00ff */
[----:B------:R-:W-:-:S04]  /*1c50*/  IMAD.HI.U32 R30, R8, R33, RZ ;  /* 0x00000021081e7227 */ /* 0x000fc800078e00ff */
[----:B------:R-:W-:Y:S02]  /*1c60*/  @!P6 IMAD.IADD R29, R29, 0x1, -R0 ;  /* 0x000000011d1de824 */ /* 0x000fe400078e0a00 */
[----:B------:R-:W-:Y:S02]  /*1c70*/  IMAD.MOV R30, RZ, RZ, -R30 ;  /* 0x000000ffff1e7224 */ /* 0x000fe400078e0a1e */
[--C-:B------:R-:W-:Y:S01]  /*1c80*/  @!P3 IMAD.IADD R28, R28, 0x1, -R0.reuse ;  /* 0x000000011c1cb824 */ /* 0x100fe200078e0a00 */
[----:B------:R-:W-:Y:S01]  /*1c90*/  ISETP.GT.U32.AND P3, PT, R0, R27, PT ;  /* 0x0000001b0000720c */ /* 0x000fe20003f64070 */
[----:B------:R-:W-:Y:S01]  /*1ca0*/  @!P1 IMAD.IADD R26, R26, 0x1, -R0 ;  /* 0x000000011a1a9824 */ /* 0x000fe200078e0a00 */
[C---:B------:R-:W-:Y:S01]  /*1cb0*/  ISETP.GT.U32.AND P5, PT, R0.reuse, R29, PT ;  /* 0x0000001d0000720c */ /* 0x040fe20003fa4070 */
[----:B------:R-:W-:Y:S01]  /*1cc0*/  IMAD R30, R0, R30, R33 ;  /* 0x0000001e001e7224 */ /* 0x000fe200078e0221 */
[----:B------:R-:W-:Y:S01]  /*1cd0*/  ISETP.GE.AND P1, PT, R34, RZ, PT ;  /* 0x000000ff2200720c */ /* 0x000fe20003f26270 */
[C---:B------:R-:W-:Y:S01]  /*1ce0*/  VIADD R34, R159.reuse, 0x22 ;  /* 0x000000229f227836 */ /* 0x040fe20000000000 */
[C---:B------:R-:W-:Y:S01]  /*1cf0*/  ISETP.GT.U32.AND P6, PT, R0.reuse, R28, PT ;  /* 0x0000001c0000720c */ /* 0x040fe20003fc4070 */
[----:B------:R-:W-:Y:S01]  /*1d00*/  @!P2 IMAD.MOV R26, RZ, RZ, -R26 ;  /* 0x000000ffff1aa224 */ /* 0x000fe200078e0a1a */
[----:B------:R-:W-:Y:S01]  /*1d10*/  ISETP.GT.U32.AND P2, PT, R0, R30, PT ;  /* 0x0000001e0000720c */ /* 0x000fe20003f44070 */
[----:B------:R-:W-:Y:S01]  /*1d20*/  IMAD.MOV R31, RZ, RZ, -R31 ;  /* 0x000000ffff1f7224 */ /* 0x000fe200078e0a1f */
[----:B------:R-:W-:Y:S01]  /*1d30*/  IABS R33, R34 ;  /* 0x0000002200217213 */ /* 0x000fe20000000000 */
[----:B------:R-:W-:-:S02]  /*1d40*/  VIADD R36, R159, 0x21 ;  /* 0x000000219f247836 */ /* 0x000fc40000000000 */
[----:B------:R-:W-:Y:S02]  /*1d50*/  IMAD R31, R0, R31, R35 ;  /* 0x0000001f001f7224 */ /* 0x000fe400078e0223 */
[--C-:B------:R-:W-:Y:S01]  /*1d60*/  @!P3 IMAD.IADD R27, R27, 0x1, -R0.reuse ;  /* 0x000000011b1bb824 */ /* 0x100fe200078e0a00 */
[----:B------:R-:W-:Y:S01]  /*1d70*/  ISETP.GE.AND P3, PT, R32, RZ, PT ;  /* 0x000000ff2000720c */ /* 0x000fe20003f66270 */
[----:B------:R-:W-:Y:S01]  /*1d80*/  @!P5 IMAD.IADD R29, R29, 0x1, -R0 ;  /* 0x000000011d1dd824 */ /* 0x000fe200078e0a00 */
[----:B------:R-:W-:Y:S01]  /*1d90*/  ISETP.GT.U32.AND P5, PT, R0, R31, PT ;  /* 0x0000001f0000720c */ /* 0x000fe20003fa4070 */
[----:B------:R-:W-:Y:S01]  /*1da0*/  IMAD.HI.U32 R32, R8, R33, RZ ;  /* 0x0000002108207227 */ /* 0x000fe200078e00ff */
[----:B------:R-:W-:-:S03]  /*1db0*/  IABS R35, R36 ;  /* 0x0000002400237213 */ /* 0x000fc60000000000 */
[----:B------:R-:W-:Y:S02]  /*1dc0*/  IMAD.MOV R32, RZ, RZ, -R32 ;  /* 0x000000ffff207224 */ /* 0x000fe400078e0a20 */
[--C-:B------:R-:W-:Y:S01]  /*1dd0*/  @!P2 IMAD.IADD R30, R30, 0x1, -R0.reuse ;  /* 0x000000011e1ea824 */ /* 0x100fe200078e0a00 */
[----:B------:R-:W-:Y:S01]  /*1de0*/  ISETP.GE.AND P2, PT, R34, RZ, PT ;  /* 0x000000ff2200720c */ /* 0x000fe20003f46270 */
[----:B------:R-:W-:Y:S01]  /*1df0*/  @!P6 IMAD.IADD R28, R28, 0x1, -R0 ;  /* 0x000000011c1ce824 */ /* 0x000fe200078e0a00 */
[----:B------:R-:W-:Y:S01]  /*1e00*/  ISETP.GE.AND P6, PT, R37, RZ, PT ;  /* 0x000000ff2500720c */ /* 0x000fe20003fc6270 */
[C---:B------:R-:W-:Y:S01]  /*1e10*/  IMAD R32, R0.reuse, R32, R33 ;  /* 0x0000002000207224 */ /* 0x040fe200078e0221 */
[----:B------:R-:W-:Y:S01]  /*1e20*/  IABS R37, R38 ;  /* 0x0000002600257213 */ /* 0x000fe20000000000 */
[----:B------:R-:W-:Y:S01]  /*1e30*/  @!P0 IMAD.MOV R27, RZ, RZ, -R27 ;  /* 0x000000ffff1b8224 */ /* 0x000fe200078e0a1b */
[C---:B------:R-:W-:Y:S01]  /*1e40*/  ISETP.GT.U32.AND P0, PT, R0.reuse, R30, PT ;  /* 0x0000001e0000720c */ /* 0x040fe20003f04070 */
[----:B------:R-:W-:Y:S01]  /*1e50*/  @!P1 IMAD.MOV R28, RZ, RZ, -R28 ;  /* 0x000000ffff1c9224 */ /* 0x000fe200078e0a1c */
[----:B------:R-:W-:Y:S01]  /*1e60*/  ISETP.GT.U32.AND P1, PT, R0, R32, PT ;  /* 0x000000200000720c */ /* 0x000fe20003f24070 */
[----:B------:R-:W-:-:S02]  /*1e70*/  @!P5 IMAD.IADD R31, R31, 0x1, -R0 ;  /* 0x000000011f1fd824 */ /* 0x000fc400078e0a00 */
[----:B------:R-:W-:-:S03]  /*1e80*/  IMAD.HI.U32 R34, R8, R37, RZ ;  /* 0x0000002508227227 */ /* 0x000fc600078e00ff */
[----:B------:R-:W-:Y:S01]  /*1e90*/  ISETP.GT.U32.AND P5, PT, R0, R31, PT ;  /* 0x0000001f0000720c */ /* 0x000fe20003fa4070 */
[----:B------:R-:W-:Y:S02]  /*1ea0*/  IMAD.MOV R34, RZ, RZ, -R34 ;  /* 0x000000ffff227224 */ /* 0x000fe400078e0a22 */
[----:B------:R-:W-:-:S04]  /*1eb0*/  IMAD.HI.U32 R33, R8, R35, RZ ;  /* 0x0000002308217227 */ /* 0x000fc800078e00ff */
[--C-:B------:R-:W-:Y:S01]  /*1ec0*/  @!P0 IMAD.IADD R30, R30, 0x1, -R0.reuse ;  /* 0x000000011e1e8824 */ /* 0x100fe200078e0a00 */
[----:B------:R-:W-:Y:S01]  /*1ed0*/  ISETP.GE.AND P0, PT, R38, RZ, PT ;  /* 0x000000ff2600720c */ /* 0x000fe20003f06270 */
[----:B------:R-:W-:Y:S02]  /*1ee0*/  IMAD R34, R0, R34, R37 ;  /* 0x0000002200227224 */ /* 0x000fe400078e0225 */
[----:B------:R-:W-:Y:S02]  /*1ef0*/  IMAD.MOV R33, RZ, RZ, -R33 ;  /* 0x000000ffff217224 */ /* 0x000fe400078e0a21 */
[----:B------:R-:W-:Y:S02]  /*1f00*/  @!P1 IMAD.IADD R32, R32, 0x1, -R0 ;  /* 0x0000000120209824 */ /* 0x000fe400078e0a00 */
[----:B------:R-:W-:Y:S01]  /*1f10*/  @!P3 IMAD.MOV R30, RZ, RZ, -R30 ;  /* 0x000000ffff1eb224 */ /* 0x000fe200078e0a1e */
[C---:B------:R-:W-:Y:S01]  /*1f20*/  ISETP.GT.U32.AND P3, PT, R0.reuse, R34, PT ;  /* 0x000000220000720c */ /* 0x040fe20003f64070 */
[C---:B------:R-:W-:Y:S01]  /*1f30*/  IMAD R33, R0.reuse, R33, R35 ;  /* 0x0000002100217224 */ /* 0x040fe200078e0223 */
[----:B------:R-:W-:Y:S01]  /*1f40*/  ISETP.GT.U32.AND P1, PT, R0, R32, PT ;  /* 0x000000200000720c */ /* 0x000fe20003f24070 */
[----:B------:R-:W-:-:S02]  /*1f50*/  @!P5 IMAD.IADD R31, R31, 0x1, -R0 ;  /* 0x000000011f1fd824 */ /* 0x000fc400078e0a00 */
[----:B------:R-:W-:Y:S01]  /*1f60*/  VIADD R37, R159, 0x1e ;  /* 0x0000001e9f257836 */ /* 0x000fe20000000000 */
[----:B------:R-:W-:Y:S01]  /*1f70*/  ISETP.GT.U32.AND P5, PT, R0, R33, PT ;  /* 0x000000210000720c */ /* 0x000fe20003fa4070 */
[----:B------:R-:W-:-:S04]  /*1f80*/  IMAD.HI.U32 R35, R8, R39, RZ ;  /* 0x0000002708237227 */ /* 0x000fc800078e00ff */
[----:B------:R-:W-:Y:S01]  /*1f90*/  @!P4 IMAD.MOV R29, RZ, RZ, -R29 ;  /* 0x000000ffff1dc224 */ /* 0x000fe200078e0a1d */
[----:B------:R-:W-:Y:S01]  /*1fa0*/  ISETP.GE.AND P4, PT, R36, RZ, PT ;  /* 0x000000ff2400720c */ /* 0x000fe20003f86270 */
[----:B------:R-:W-:Y:S01]  /*1fb0*/  IMAD.MOV R35, RZ, RZ, -R35 ;  /* 0x000000ffff237224 */ /* 0x000fe200078e0a23 */
[----:B------:R-:W-:Y:S01]  /*1fc0*/  IABS R36, R37 ;  /* 0x0000002500247213 */ /* 0x000fe20000000000 */
[----:B------:R-:W-:Y:S02]  /*1fd0*/  @!P3 IMAD.IADD R34, R34, 0x1, -R0 ;  /* 0x000000012222b824 */ /* 0x000fe400078e0a00 */
[C---:B------:R-:W-:Y:S02]  /*1fe0*/  IMAD R35, R0.reuse, R35, R39 ;  /* 0x0000002300237224 */ /* 0x040fe400078e0227 */
[----:B------:R-:W-:Y:S01]  /*1ff0*/  IMAD.MOV.U32 R39, RZ, RZ, R36 ;  /* 0x000000ffff277224 */ /* 0x000fe200078e0024 */
[----:B------:R-:W-:Y:S01]  /*2000*/  ISETP.GT.U32.AND P3, PT, R0, R34, PT ;  /* 0x000000220000720c */ /* 0x000fe20003f64070 */
[--C-:B------:R-:W-:Y:S01]  /*2010*/  @!P1 IMAD.IADD R32, R32, 0x1, -R0.reuse ;  /* 0x0000000120209824 */ /* 0x100fe200078e0a00 */
[----:B------:R-:W-:Y:S01]  /*2020*/  ISETP.GT.U32.AND P1, PT, R0, R35, PT ;  /* 0x000000230000720c */ /* 0x000fe20003f24070 */
[----:B------:R-:W-:-:S02]  /*2030*/  @!P5 IMAD.IADD R33, R33, 0x1, -R0 ;  /* 0x000000012121d824 */ /* 0x000fc400078e0a00 */
[----:B------:R-:W-:-:S03]  /*2040*/  IMAD.HI.U32 R36, R8, R39, RZ ;  /* 0x0000002708247227 */ /* 0x000fc600078e00ff */
[C---:B------:R-:W-:Y:S01]  /*2050*/  ISETP.GT.U32.AND P5, PT, R0.reuse, R33, PT ;  /* 0x000000210000720c */ /* 0x040fe20003fa4070 */
[----:B------:R-:W-:Y:S02]  /*2060*/  IMAD.MOV R36, RZ, RZ, -R36 ;  /* 0x000000ffff247224 */ /* 0x000fe400078e0a24 */
[----:B------:R-:W-:Y:S02]  /*2070*/  VIADD R38, R159, 0x1d ;  /* 0x0000001d9f267836 */ /* 0x000fe40000000000 */
[----:B------:R-:W-:Y:S02]  /*2080*/  IMAD R36, R0, R36, R39 ;  /* 0x0000002400247224 */ /* 0x000fe400078e0227 */
[--C-:B------:R-:W-:Y:S01]  /*2090*/  @!P1 IMAD.IADD R35, R35, 0x1, -R0.reuse ;  /* 0x0000000123239824 */ /* 0x100fe200078e0a00 */
[----:B------:R-:W-:Y:S01]  /*20a0*/  IABS R43, R38 ;  /* 0x00000026002b7213 */ /* 0x000fe20000000000 */
[----:B------:R-:W-:Y:S01]  /*20b0*/  @!P3 IMAD.IADD R34, R34, 0x1, -R0 ;  /* 0x000000012222b824 */ /* 0x000fe200078e0a00 */
[C---:B------:R-:W-:Y:S01]  /*20c0*/  ISETP.GT.U32.AND P3, PT, R0.reuse, R36, PT ;  /* 0x000000240000720c */ /* 0x040fe20003f64070 */
[----:B------:R-:W-:Y:S01]  /*20d0*/  @!P2 IMAD.MOV R32, RZ, RZ, -R32 ;  /* 0x000000ffff20a224 */ /* 0x000fe200078e0a20 */
[----:B------:R-:W-:Y:S01]  /*20e0*/  ISETP.GT.U32.AND P1, PT, R0, R35, PT ;  /* 0x000000230000720c */ /* 0x000fe20003f24070 */
[----:B------:R-:W-:Y:S01]  /*20f0*/  @!P5 IMAD.IADD R33, R33, 0x1, -R0 ;  /* 0x000000012121d824 */ /* 0x000fe200078e0a00 */
[----:B------:R-:W-:Y:S01]  /*2100*/  ISETP.GE.AND P5, PT, R38, RZ, PT ;  /* 0x000000ff2600720c */ /* 0x000fe20003fa6270 */
[----:B------:R-:W-:Y:S01]  /*2110*/  VIADD R38, R159, 0x1c ;  /* 0x0000001c9f267836 */ /* 0x000fe20000000000 */
[----:B------:R-:W-:Y:S01]  /*2120*/  ISETP.GE.AND P2, PT, R37, RZ, PT ;  /* 0x000000ff2500720c */ /* 0x000fe20003f46270 */
[----:B------:R-:W-:Y:S01]  /*2130*/  @!P6 IMAD.MOV R31, RZ, RZ, -R31 ;  /* 0x000000ffff1fe224 */ /* 0x000fe200078e0a1f */
[----:B------:R-:W-:Y:S01]  /*2140*/  ISETP.GE.AND P6, PT, R40, RZ, PT ;  /* 0x000000ff2800720c */ /* 0x000fe20003fc6270 */
[----:B------:R-:W-:Y:S01]  /*2150*/  IMAD.HI.U32 R37, R8, R43, RZ ;  /* 0x0000002b08257227 */ /* 0x000fe200078e00ff */
[----:B------:R-:W-:-:S03]  /*2160*/  IABS R39, R38 ;  /* 0x0000002600277213 */ /* 0x000fc60000000000 */
[----:B------:R-:W-:Y:S02]  /*2170*/  IMAD.MOV R37, RZ, RZ, -R37 ;  /* 0x000000ffff257224 */ /* 0x000fe400078e0a25 */
[----:B------:R-:W-:Y:S01]  /*2180*/  @!P4 IMAD.MOV R33, RZ, RZ, -R33 ;  /* 0x000000ffff21c224 */ /* 0x000fe200078e0a21 */
[----:B------:R-:W-:Y:S01]  /*2190*/  ISETP.GE.AND P4, PT, R38, RZ, PT ;  /* 0x000000ff2600720c */ /* 0x000fe20003f86270 */
[----:B------:R-:W-:Y:S02]  /*21a0*/  VIADD R38, R159, 0x1b ;  /* 0x0000001b9f267836 */ /* 0x000fe40000000000 */
[--C-:B------:R-:W-:Y:S02]  /*21b0*/  @!P3 IMAD.IADD R36, R36, 0x1, -R0.reuse ;  /* 0x000000012424b824 */ /* 0x100fe400078e0a00 */
[C---:B------:R-:W-:Y:S01]  /*21c0*/  IMAD R37, R0.reuse, R37, R43 ;  /* 0x0000002500257224 */ /* 0x040fe200078e022b */
[----:B------:R-:W-:Y:S01]  /*21d0*/  IABS R45, R38 ;  /* 0x00000026002d7213 */ /* 0x000fe20000000000 */
[----:B------:R-:W-:Y:S01]  /*21e0*/  IMAD.MOV.U32 R43, RZ, RZ, R39 ;  /* 0x000000ffff2b7224 */ /* 0x000fe200078e0027 */
[C---:B------:R-:W-:Y:S01]  /*21f0*/  ISETP.GT.U32.AND P3, PT, R0.reuse, R36, PT ;  /* 0x000000240000720c */ /* 0x040fe20003f64070 */
[----:B------:R-:W-:Y:S01]  /*2200*/  @!P1 IMAD.IADD R35, R35, 0x1, -R0 ;  /* 0x0000000123239824 */ /* 0x000fe200078e0a00 */
[----:B------:R-:W-:Y:S01]  /*2210*/  ISETP.GT.U32.AND P1, PT, R0, R37, PT ;  /* 0x000000250000720c */ /* 0x000fe20003f24070 */
[----:B------:R-:W-:-:S02]  /*2220*/  VIADD R39, R159, 0x1a ;  /* 0x0000001a9f277836 */ /* 0x000fc40000000000 */
[----:B------:R-:W-:Y:S02]  /*2230*/  @!P6 IMAD.MOV R35, RZ, RZ, -R35 ;  /* 0x000000ffff23e224 */ /* 0x000fe400078e0a23 */
[----:B------:R-:W-:Y:S01]  /*2240*/  @!P0 IMAD.MOV R34, RZ, RZ, -R34 ;  /* 0x000000ffff228224 */ /* 0x000fe200078e0a22 */
[----:B------:R-:W-:Y:S01]  /*2250*/  ISETP.GE.AND P6, PT, R39, RZ, PT ;  /* 0x000000ff2700720c */ /* 0x000fe20003fc6270 */
[----:B------:R-:W-:Y:S01]  /*2260*/  VIADD R54, R159, 0x12 ;  /* 0x000000129f367836 */ /* 0x000fe20000000000 */
[----:B------:R-:W-:Y:S01]  /*2270*/  IABS R40, R39 ;  /* 0x0000002700287213 */ /* 0x000fe20000000000 */
[----:B------:R-:W-:Y:S01]  /*2280*/  IMAD.HI.U32 R39, R8, R45, RZ ;  /* 0x0000002d08277227 */ /* 0x000fe200078e00ff */
[----:B------:R-:W-:Y:S02]  /*2290*/  ISETP.GE.AND P0, PT, R38, RZ, PT ;  /* 0x000000ff2600720c */ /* 0x000fe40003f06270 */
[----:B------:R-:W-:Y:S01]  /*22a0*/  IABS R59, R54 ;  /* 0x00000036003b7213 */ /* 0x000fe20000000000 */
[----:B------:R-:W-:-:S02]  /*22b0*/  IMAD.MOV R39, RZ, RZ, -R39 ;  /* 0x000000ffff277224 */ /* 0x000fc400078e0a27 */
        /* <DEDUP_REMOVED lines=8> */
[----:B------:R-:W-:Y:S02]  /*2340*/  IMAD.MOV R38, RZ, RZ, -R38 ;  /* 0x000000ffff267224 */ /* 0x000fe400078e0a26 */
[----:B------:R-:W-:Y:S02]  /*2350*/  VIADD R58, R159, 0xf ;  /* 0x0000000f9f3a7836 */ /* 0x000fe40000000000 */
[C---:B------:R-:W-:Y:S02]  /*2360*/  IMAD R38, R0.reuse, R38, R43 ;  /* 0x0000002600267224 */ /* 0x040fe400078e022b */
[----:B------:R-:W-:Y:S01]  /*2370*/  IMAD.MOV.U32 R43, RZ, RZ, R40 ;  /* 0x000000ffff2b7224 */ /* 0x000fe200078e0028 */
[----:B------:R-:W-:Y:S01]  /*2380*/  IABS R65, R58 ;  /* 0x0000003a00417213 */ /* 0x000fe20000000000 */
[--C-:B------:R-:W-:Y:S01]  /*2390*/  @!P2 IMAD.IADD R39, R39, 0x1, -R0.reuse ;  /* 0x000000012727a824 */ /* 0x100fe200078e0a00 */
[----:B------:R-:W-:Y:S01]  /*23a0*/  ISETP.GT.U32.AND P3, PT, R0, R38, PT ;  /* 0x000000260000720c */ /* 0x000fe20003f64070 */
[----:B------:R-:W-:Y:S01]  /*23b0*/  @!P1 IMAD.IADD R37, R37, 0x1, -R0 ;  /* 0x0000000125259824 */ /* 0x000fe200078e0a00 */
[----:B------:R-:W-:Y:S01]  /*23c0*/  ISETP.GE.AND P1, PT, R42, RZ, PT ;  /* 0x000000ff2a00720c */ /* 0x000fe20003f26270 */
[----:B------:R-:W-:Y:S01]  /*23d0*/  IMAD.HI.U32 R42, R8, R47, RZ ;  /* 0x0000002f082a7227 */ /* 0x000fe200078e00ff */
[----:B------:R-:W-:-:S03]  /*23e0*/  ISETP.GT.U32.AND P2, PT, R0, R39, PT ;  /* 0x000000270000720c */ /* 0x000fc60003f44070 */
[----:B------:R-:W-:Y:S02]  /*23f0*/  IMAD.MOV R42, RZ, RZ, -R42 ;  /* 0x000000ffff2a7224 */ /* 0x000fe400078e0a2a */
[----:B------:R-:W-:-:S04]  /*2400*/  IMAD.HI.U32 R40, R8, R43, RZ ;  /* 0x0000002b08287227 */ /* 0x000fc800078e00ff */
[C---:B------:R-:W-:Y:S02]  /*2410*/  IMAD R47, R0.reuse, R42, R47 ;  /* 0x0000002a002f7224 */ /* 0x040fe400078e022f */
[----:B------:R-:W-:Y:S02]  /*2420*/  IMAD.MOV R40, RZ, RZ, -R40 ;  /* 0x000000ffff287224 */ /* 0x000fe400078e0a28 */
[--C-:B------:R-:W-:Y:S01]  /*2430*/  @!P2 IMAD.IADD R39, R39, 0x1, -R0.reuse ;  /* 0x000000012727a824 */ /* 0x100fe200078e0a00 */
[----:B------:R-:W-:Y:S01]  /*2440*/  ISETP.GT.U32.AND P2, PT, R0, R47, PT ;  /* 0x0000002f0000720c */ /* 0x000fe20003f44070 */
[----:B------:R-:W-:Y:S02]  /*2450*/  @!P3 IMAD.IADD R38, R38, 0x1, -R0 ;  /* 0x000000012626b824 */ /* 0x000fe400078e0a00 */
[----:B------:R-:W-:Y:S02]  /*2460*/  IMAD R43, R0, R40, R43 ;  /* 0x00000028002b7224 */ /* 0x000fe400078e022b */
[----:B------:R-:W-:Y:S01]  /*2470*/  IMAD.HI.U32 R40, R8, R45, RZ ;  /* 0x0000002d08287227 */ /* 0x000fe200078e00ff */
[----:B------:R-:W-:-:S03]  /*2480*/  ISETP.GT.U32.AND P3, PT, R0, R38, PT ;  /* 0x000000260000720c */ /* 0x000fc60003f64070 */
[----:B------:R-:W-:Y:S02]  /*2490*/  IMAD.MOV R40, RZ, RZ, -R40 ;  /* 0x000000ffff287224 */ /* 0x000fe400078e0a28 */
[----:B------:R-:W-:Y:S01]  /*24a0*/  @!P5 IMAD.MOV R37, RZ, RZ, -R37 ;  /* 0x000000ffff25d224 */ /* 0x000fe200078e0a25 */
[C---:B------:R-:W-:Y:S01]  /*24b0*/  ISETP.GT.U32.AND P5, PT, R0.reuse, R43, PT ;  /* 0x0000002b0000720c */ /* 0x040fe20003fa4070 */
[----:B------:R-:W-:Y:S02]  /*24c0*/  @!P2 IMAD.IADD R47, R47, 0x1, -R0 ;  /* 0x000000012f2fa824 */ /* 0x000fe400078e0a00 */
[----:B------:R-:W-:Y:S02]  /*24d0*/  IMAD R45, R0, R40, R45 ;  /* 0x00000028002d7224 */ /* 0x000fe400078e022d */
[----:B------:R-:W-:Y:S01]  /*24e0*/  IMAD.HI.U32 R40, R8, R49, RZ ;  /* 0x0000003108287227 */ /* 0x000fe200078e00ff */
[----:B------:R-:W-:-:S03]  /*24f0*/  ISETP.GT.U32.AND P2, PT, R0, R47, PT ;  /* 0x0000002f0000720c */ /* 0x000fc60003f44070 */
[----:B------:R-:W-:Y:S01]  /*2500*/  @!P3 IMAD.IADD R38, R38, 0x1, -R0 ;  /* 0x000000012626b824 */ /* 0x000fe200078e0a00 */
[----:B------:R-:W-:Y:S01]  /*2510*/  ISETP.GT.U32.AND P3, PT, R0, R45, PT ;  /* 0x0000002d0000720c */ /* 0x000fe20003f64070 */
[----:B------:R-:W-:Y:S02]  /*2520*/  IMAD.MOV R40, RZ, RZ, -R40 ;  /* 0x000000ffff287224 */ /* 0x000fe400078e0a28 */
[----:B------:R-:W-:-:S04]  /*2530*/  IMAD.HI.U32 R42, R8, R51, RZ ;  /* 0x00000033082a7227 */ /* 0x000fc800078e00ff */
[C---:B------:R-:W-:Y:S02]  /*2540*/  IMAD R49, R0.reuse, R40, R49 ;  /* 0x0000002800317224 */ /* 0x040fe400078e0231 */
[----:B------:R-:W-:Y:S02]  /*2550*/  @!P2 IMAD.IADD R47, R47, 0x1, -R0 ;  /* 0x000000012f2fa824 */ /* 0x000fe400078e0a00 */
[----:B------:R-:W-:Y:S01]  /*2560*/  IMAD.MOV R42, RZ, RZ, -R42 ;  /* 0x000000ffff2a7224 */ /* 0x000fe200078e0a2a */
[C---:B------:R-:W-:Y:S01]  /*2570*/  ISETP.GT.U32.AND P2, PT, R0.reuse, R49, PT ;  /* 0x000000310000720c */ /* 0x040fe20003f44070 */
[--C-:B------:R-:W-:Y:S02]  /*2580*/  @!P3 IMAD.IADD R45, R45, 0x1, -R0.reuse ;  /* 0x000000012d2db824 */ /* 0x100fe400078e0a00 */
[C---:B------:R-:W-:Y:S02]  /*2590*/  IMAD R51, R0.reuse, R42, R51 ;  /* 0x0000002a00337224 */ /* 0x040fe400078e0233 */
[----:B------:R-:W-:Y:S01]  /*25a0*/  @!P5 IMAD.IADD R43, R43, 0x1, -R0 ;  /* 0x000000012b2bd824 */ /* 0x000fe200078e0a00 */
[----:B------:R-:W-:Y:S01]  /*25b0*/  ISETP.GT.U32.AND P3, PT, R0, R45, PT ;  /* 0x0000002d0000720c */ /* 0x000fe20003f64070 */
[----:B------:R-:W-:-:S02]  /*25c0*/  VIADD R40, R159, 0x15 ;  /* 0x000000159f287836 */ /* 0x000fc40000000000 */
[----:B------:R-:W-:Y:S01]  /*25d0*/  @!P4 IMAD.MOV R38, RZ, RZ, -R38 ;  /* 0x000000ffff26c224 */ /* 0x000fe200078e0a26 */
[----:B------:R-:W-:Y:S01]  /*25e0*/  ISETP.GT.U32.AND P5, PT, R0, R43, PT ;  /* 0x0000002b0000720c */ /* 0x000fe20003fa4070 */
[----:B------:R-:W-:Y:S01]  /*25f0*/  IMAD.HI.U32 R42, R8, R55, RZ ;  /* 0x00000037082a7227 */ /* 0x000fe200078e00ff */
[----:B------:R-:W-:Y:S02]  /*2600*/  IABS R53, R40 ;  /* 0x0000002800357213 */ /* 0x000fe40000000000 */
[----:B------:R-:W-:Y:S01]  /*2610*/  ISETP.GE.AND P4, PT, R44, RZ, PT ;  /* 0x000000ff2c00720c */ /* 0x000fe20003f86270 */
[----:B------:R-:W-:Y:S01]  /*2620*/  @!P2 IMAD.IADD R49, R49, 0x1, -R0 ;  /* 0x000000013131a824 */ /* 0x000fe200078e0a00 */
[----:B------:R-:W-:Y:S01]  /*2630*/  ISETP.GT.U32.AND P2, PT, R0, R51, PT ;  /* 0x000000330000720c */ /* 0x000fe20003f44070 */
[----:B------:R-:W-:-:S04]  /*2640*/  IMAD.HI.U32 R44, R8, R57, RZ ;  /* 0x00000039082c7227 */ /* 0x000fc800078e00ff */
[----:B------:R-:W-:Y:S01]  /*2650*/  @!P3 IMAD.IADD R45, R45, 0x1, -R0 ;  /* 0x000000012d2db824 */ /* 0x000fe200078e0a00 */
[----:B------:R-:W-:Y:S01]  /*2660*/  ISETP.GE.AND P3, PT, R40, RZ, PT ;  /* 0x000000ff2800720c */ /* 0x000fe20003f66270 */
[----:B------:R-:W-:-:S04]  /*2670*/  IMAD.HI.U32 R40, R8, R53, RZ ;  /* 0x0000003508287227 */ /* 0x000fc800078e00ff */
[----:B------:R-:W-:Y:S02]  /*2680*/  IMAD.MOV R40, RZ, RZ, -R40 ;  /* 0x000000ffff287224 */ /* 0x000fe400078e0a28 */
[----:B------:R-:W-:Y:S01]  /*2690*/  @!P2 IMAD.IADD R51, R51, 0x1, -R0 ;  /* 0x000000013333a824 */ /* 0x000fe200078e0a00 */
[----:B------:R-:W-:Y:S01]  /*26a0*/  ISETP.GT.U32.AND P2, PT, R0, R49, PT ;  /* 0x000000310000720c */ /* 0x000fe20003f44070 */
[----:B------:R-:W-:Y:S02]  /*26b0*/  IMAD.MOV R42, RZ, RZ, -R42 ;  /* 0x000000ffff2a7224 */ /* 0x000fe400078e0a2a */
[----:B------:R-:W-:Y:S01]  /*26c0*/  @!P5 IMAD.IADD R43, R43, 0x1, -R0 ;  /* 0x000000012b2bd824 */ /* 0x000fe200078e0a00 */
[----:B------:R-:W-:Y:S01]  /*26d0*/  ISETP.GE.AND P5, PT, R48, RZ, PT ;  /* 0x000000ff3000720c */ /* 0x000fe20003fa6270 */
[----:B------:R-:W-:Y:S01]  /*26e0*/  @!P0 IMAD.MOV R39, RZ, RZ, -R39 ;  /* 0x000000ffff278224 */ /* 0x000fe200078e0a27 */
[----:B------:R-:W-:Y:S01]  /*26f0*/  ISETP.GE.AND P0, PT, R46, RZ, PT ;  /* 0x000000ff2e00720c */ /* 0x000fe20003f06270 */
[----:B------:R-:W-:Y:S01]  /*2700*/  @!P1 IMAD.MOV R45, RZ, RZ, -R45 ;  /* 0x000000ffff2d9224 */ /* 0x000fe200078e0a2d */
[----:B------:R-:W-:Y:S01]  /*2710*/  ISETP.GT.U32.AND P1, PT, R0, R51, PT ;  /* 0x000000330000720c */ /* 0x000fe20003f24070 */
[----:B------:R-:W-:-:S04]  /*2720*/  IMAD.HI.U32 R48, R8, R61, RZ ;  /* 0x0000003d08307227 */ /* 0x000fc800078e00ff */
[----:B------:R-:W-:Y:S02]  /*2730*/  IMAD.MOV R44, RZ, RZ, -R44 ;  /* 0x000000ffff2c7224 */ /* 0x000fe400078e0a2c */
[C---:B------:R-:W-:Y:S02]  /*2740*/  IMAD R53, R0.reuse, R40, R53 ;  /* 0x0000002800357224 */ /* 0x040fe400078e0235 */
[----:B------:R-:W-:Y:S02]  /*2750*/  IMAD R55, R0, R42, R55 ;  /* 0x0000002a00377224 */ /* 0x000fe400078e0237 */
[----:B------:R-:W-:-:S04]  /*2760*/  IMAD.HI.U32 R46, R8, R59, RZ ;  /* 0x0000003b082e7227 */ /* 0x000fc800078e00ff */
[----:B------:R-:W-:Y:S02]  /*2770*/  IMAD.MOV R48, RZ, RZ, -R48 ;  /* 0x000000ffff307224 */ /* 0x000fe400078e0a30 */
[C---:B------:R-:W-:Y:S02]  /*2780*/  IMAD R57, R0.reuse, R44, R57 ;  /* 0x0000002c00397224 */ /* 0x040fe400078e0239 */
[----:B------:R-:W-:Y:S01]  /*2790*/  @!P6 IMAD.MOV R43, RZ, RZ, -R43 ;  /* 0x000000ffff2be224 */ /* 0x000fe200078e0a2b */
[C---:B------:R-:W-:Y:S01]  /*27a0*/  ISETP.GT.U32.AND P6, PT, R0.reuse, R53, PT ;  /* 0x000000350000720c */ /* 0x040fe20003fc4070 */
[----:B------:R-:W-:Y:S01]  /*27b0*/  @!P4 IMAD.MOV R47, RZ, RZ, -R47 ;  /* 0x000000ffff2fc224 */ /* 0x000fe200078e0a2f */
[C---:B------:R-:W-:Y:S01]  /*27c0*/  ISETP.GT.U32.AND P4, PT, R0.reuse, R55, PT ;  /* 0x000000370000720c */ /* 0x040fe20003f84070 */
[----:B------:R-:W-:Y:S02]  /*27d0*/  IMAD.MOV R46, RZ, RZ, -R46 ;  /* 0x000000ffff2e7224 */ /* 0x000fe400078e0a2e */
[----:B------:R-:W-:-:S02]  /*27e0*/  IMAD R61, R0, R48, R61 ;  /* 0x00000030003d7224 */ /* 0x000fc400078e023d */
[--C-:B------:R-:W-:Y:S01]  /*27f0*/  @!P2 IMAD.IADD R49, R49, 0x1, -R0.reuse ;  /* 0x000000013131a824 */ /* 0x100fe200078e0a00 */
[C---:B------:R-:W-:Y:S01]  /*2800*/  ISETP.GT.U32.AND P2, PT, R0.reuse, R57, PT ;  /* 0x000000390000720c */ /* 0x040fe20003f44070 */
[C---:B------:R-:W-:Y:S02]  /*2810*/  IMAD R59, R0.reuse, R46, R59 ;  /* 0x0000002e003b7224 */ /* 0x040fe400078e023b */
[----:B------:R-:W-:Y:S02]  /*2820*/  VIADD R48, R159, 0x10 ;  /* 0x000000109f307836 */ /* 0x000fe40000000000 */
[--C-:B------:R-:W-:Y:S01]  /*2830*/  @!P1 IMAD.IADD R51, R51, 0x1, -R0.reuse ;  /* 0x0000000133339824 */ /* 0x100fe200078e0a00 */
[C---:B------:R-:W-:Y:S01]  /*2840*/  ISETP.GT.U32.AND P1, PT, R0.reuse, R59, PT ;  /* 0x0000003b0000720c */ /* 0x040fe20003f24070 */
[--C-:B------:R-:W-:Y:S01]  /*2850*/  @!P6 IMAD.IADD R53, R53, 0x1, -R0.reuse ;  /* 0x000000013535e824 */ /* 0x100fe200078e0a00 */
[----:B------:R-:W-:Y:S01]  /*2860*/  IABS R63, R48 ;  /* 0x00000030003f7213 */ /* 0x000fe20000000000 */
[----:B------:R-:W-:Y:S01]  /*2870*/  @!P4 IMAD.IADD R55, R55, 0x1, -R0 ;  /* 0x000000013737c824 */ /* 0x000fe200078e0a00 */
[C---:B------:R-:W-:Y:S01]  /*2880*/  ISETP.GT.U32.AND P6, PT, R0.reuse, R61, PT ;  /* 0x0000003d0000720c */ /* 0x040fe20003fc4070 */
[----:B------:R-:W-:Y:S01]  /*2890*/  VIADD R60, R159, 0xe ;  /* 0x0000000e9f3c7836 */ /* 0x000fe20000000000 */
[----:B------:R-:W-:Y:S01]  /*28a0*/  ISETP.GT.U32.AND P4, PT, R0, R53, PT ;  /* 0x000000350000720c */ /* 0x000fe20003f84070 */
[----:B------:R-:W-:-:S03]  /*28b0*/  IMAD.HI.U32 R40, R8, R63, RZ ;  /* 0x0000003f08287227 */ /* 0x000fc600078e00ff */
[----:B------:R-:W-:Y:S01]  /*28c0*/  IABS R67, R60 ;  /* 0x0000003c00437213 */ /* 0x000fe20000000000 */
[----:B------:R-:W-:Y:S01]  /*28d0*/  @!P2 IMAD.IADD R57, R57, 0x1, -R0 ;  /* 0x000000013939a824 */ /* 0x000fe200078e0a00 */
[----:B------:R-:W-:Y:S01]  /*28e0*/  ISETP.GT.U32.AND P2, PT, R0, R55, PT ;  /* 0x000000370000720c */ /* 0x000fe20003f44070 */
[----:B------:R-:W-:Y:S02]  /*28f0*/  IMAD.MOV R42, RZ, RZ, -R40 ;  /* 0x000000ffff2a7224 */ /* 0x000fe400078e0a28 */
[----:B------:R-:W-:-:S04]  /*2900*/  IMAD.HI.U32 R40, R8, R65, RZ ;  /* 0x0000004108287227 */ /* 0x000fc800078e00ff */
[----:B------:R-:W-:Y:S01]  /*2910*/  @!P1 IMAD.IADD R59, R59, 0x1, -R0 ;  /* 0x000000013b3b9824 */ /* 0x000fe200078e0a00 */
[C---:B------:R-:W-:Y:S01]  /*2920*/  ISETP.GT.U32.AND P1, PT, R0.reuse, R57, PT ;  /* 0x000000390000720c */ /* 0x040fe20003f24070 */
[----:B------:R-:W-:Y:S02]  /*2930*/  IMAD.MOV R40, RZ, RZ, -R40 ;  /* 0x000000ffff287224 */ /* 0x000fe400078e0a28 */
[----:B------:R-:W-:Y:S02]  /*2940*/  VIADD R62, R159, 0xd ;  /* 0x0000000d9f3e7836 */ /* 0x000fe40000000000 */
[----:B------:R-:W-:Y:S02]  /*2950*/  IMAD.MOV.U32 R97, RZ, RZ, R49 ;  /* 0x000000ffff617224 */ /* 0x000fe400078e0031 */
[--C-:B------:R-:W-:Y:S01]  /*2960*/  @!P6 IMAD.IADD R61, R61, 0x1, -R0.reuse ;  /* 0x000000013d3de824 */ /* 0x100fe200078e0a00 */
[C---:B------:R-:W-:Y:S01]  /*2970*/  ISETP.GT.U32.AND P6, PT, R0.reuse, R59, PT ;  /* 0x0000003b0000720c */ /* 0x040fe20003fc4070 */
[C---:B------:R-:W-:Y:S01]  /*2980*/  IMAD R49, R0.reuse, R40, R65 ;  /* 0x0000002800317224 */ /* 0x040fe200078e0241 */
[----:B------:R-:W-:Y:S01]  /*2990*/  IABS R69, R62 ;  /* 0x0000003e00457213 */ /* 0x000fe20000000000 */
[----:B------:R-:W-:Y:S01]  /*29a0*/  @!P0 IMAD.MOV R97, RZ, RZ, -R97 ;  /* 0x000000ffff618224 */ /* 0x000fe200078e0a61 */
[C---:B------:R-:W-:Y:S01]  /*29b0*/  ISETP.GT.U32.AND P0, PT, R0.reuse, R61, PT ;  /* 0x0000003d0000720c */ /* 0x040fe20003f04070 */
[----:B------:R-:W-:Y:S01]  /*29c0*/  @!P2 IMAD.IADD R55, R55, 0x1, -R0 ;  /* 0x000000013737a824 */ /* 0x000fe200078e0a00 */
[C---:B------:R-:W-:Y:S01]  /*29d0*/  ISETP.GT.U32.AND P2, PT, R0.reuse, R49, PT ;  /* 0x000000310000720c */ /* 0x040fe20003f44070 */
[----:B------:R-:W-:-:S02]  /*29e0*/  IMAD R63, R0, R42, R63 ;  /* 0x0000002a003f7224 */ /* 0x000fc400078e023f */
[----:B------:R-:W-:-:S04]  /*29f0*/  IMAD.HI.U32 R40, R8, R67, RZ ;  /* 0x0000004308287227 */ /* 0x000fc800078e00ff */
[----:B------:R-:W-:-:S04]  /*2a00*/  IMAD.HI.U32 R42, R8, R69, RZ ;  /* 0x00000045082a7227 */ /* 0x000fc800078e00ff */
[----:B------:R-:W-:Y:S01]  /*2a10*/  @!P1 IMAD.IADD R57, R57, 0x1, -R0 ;  /* 0x0000000139399824 */ /* 0x000fe200078e0a00 */
[----:B------:R-:W-:Y:S01]  /*2a20*/  ISETP.GE.AND P1, PT, R50, RZ, PT ;  /* 0x000000ff3200720c */ /* 0x000fe20003f26270 */
[----:B------:R-:W-:Y:S02]  /*2a30*/  IMAD.MOV R40, RZ, RZ, -R40 ;  /* 0x000000ffff287224 */ /* 0x000fe400078e0a28 */
[----:B------:R-:W-:Y:S02]  /*2a40*/  IMAD.MOV R42, RZ, RZ, -R42 ;  /* 0x000000ffff2a7224 */ /* 0x000fe400078e0a2a */
[----:B------:R-:W-:Y:S02]  /*2a50*/  VIADD R50, R159, 0xc ;  /* 0x0000000c9f327836 */ /* 0x000fe40000000000 */
[----:B------:R-:W-:Y:S01]  /*2a60*/  @!P6 IMAD.IADD R59, R59, 0x1, -R0 ;  /* 0x000000013b3be824 */ /* 0x000fe200078e0a00 */
[----:B------:R-:W-:Y:S01]  /*2a70*/  ISETP.GE.AND P6, PT, R52, RZ, PT ;  /* 0x000000ff3400720c */ /* 0x000fe20003fc6270 */
[----:B------:R-:W-:-:S02]  /*2a80*/  IMAD R65, R0, R40, R67 ;  /* 0x0000002800417224 */ /* 0x000fc400078e0243 */
[----:B------:R-:W-:Y:S01]  /*2a90*/  IMAD R67, R0, R42, R69 ;  /* 0x0000002a00437224 */ /* 0x000fe200078e0245 */
[----:B------:R-:W-:Y:S01]  /*2aa0*/  IABS R69, R50 ;  /* 0x0000003200457213 */ /* 0x000fe20000000000 */
[----:B------:R-:W-:Y:S02]  /*2ab0*/  VIADD R52, R159, 0xb ;  /* 0x0000000b9f347836 */ /* 0x000fe40000000000 */
[--C-:B------:R-:W-:Y:S01]  /*2ac0*/  @!P0 IMAD.IADD R61, R61, 0x1, -R0.reuse ;  /* 0x000000013d3d8824 */ /* 0x100fe200078e0a00 */
[----:B------:R-:W-:Y:S01]  /*2ad0*/  ISETP.GE.AND P0, PT, R54, RZ, PT ;  /* 0x000000ff3600720c */ /* 0x000fe20003f06270 */
[--C-:B------:R-:W-:Y:S01]  /*2ae0*/  @!P2 IMAD.IADD R49, R49, 0x1, -R0.reuse ;  /* 0x000000013131a824 */ /* 0x100fe200078e0a00 */
[C---:B------:R-:W-:Y:S01]  /*2af0*/  ISETP.GT.U32.AND P2, PT, R0.reuse, R65, PT ;  /* 0x000000410000720c */ /* 0x040fe20003f44070 */
[----:B------:R-:W-:Y:S01]  /*2b00*/  @!P4 IMAD.IADD R53, R53, 0x1, -R0 ;  /* 0x000000013535c824 */ /* 0x000fe200078e0a00 */
[----:B------:R-:W-:Y:S01]  /*2b10*/  IABS R71, R52 ;  /* 0x0000003400477213 */ /* 0x000fe20000000000 */
[----:B------:R-:W-:Y:S01]  /*2b20*/  VIADD R54, R159, 0xa ;  /* 0x0000000a9f367836 */ /* 0x000fe20000000000 */
[----:B------:R-:W-:Y:S01]  /*2b30*/  ISETP.GT.U32.AND P4, PT, R0, R63, PT ;  /* 0x0000003f0000720c */ /* 0x000fe20003f84070 */
[----:B------:R-:W-:-:S03]  /*2b40*/  IMAD.HI.U32 R40, R8, R69, RZ ;  /* 0x0000004508287227 */ /* 0x000fc600078e00ff */
[----:B------:R-:W-:Y:S01]  /*2b50*/  IABS R73, R54 ;  /* 0x0000003600497213 */ /* 0x000fe20000000000 */
[----:B------:R-:W-:Y:S02]  /*2b60*/  IMAD.MOV.U32 R101, RZ, RZ, R53 ;  /* 0x000000ffff657224 */ /* 0x000fe400078e0035 */
[----:B------:R-:W-:Y:S02]  /*2b70*/  IMAD.MOV R46, RZ, RZ, -R40 ;  /* 0x000000ffff2e7224 */ /* 0x000fe400078e0a28 */
[----:B------:R-:W-:-:S04]  /*2b80*/  IMAD.HI.U32 R40, R8, R71, RZ ;  /* 0x0000004708287227 */ /* 0x000fc800078e00ff */
[----:B------:R-:W-:Y:S01]  /*2b90*/  @!P3 IMAD.MOV R101, RZ, RZ, -R101 ;  /* 0x000000ffff65b224 */ /* 0x000fe200078e0a65 */
[----:B------:R-:W-:Y:S01]  /*2ba0*/  ISETP.GT.U32.AND P3, PT, R0, R49, PT ;  /* 0x000000310000720c */ /* 0x000fe20003f64070 */
[----:B------:R-:W-:-:S04]  /*2bb0*/  IMAD.HI.U32 R42, R8, R73, RZ ;  /* 0x00000049082a7227 */ /* 0x000fc800078e00ff */
[----:B------:R-:W-:Y:S02]  /*2bc0*/  IMAD.MOV R40, RZ, RZ, -R40 ;  /* 0x000000ffff287224 */ /* 0x000fe400078e0a28 */
[----:B------:R-:W-:Y:S02]  /*2bd0*/  VIADD R66, R159, 0x7 ;  /* 0x000000079f427836 */ /* 0x000fe40000000000 */
[----:B------:R-:W-:Y:S01]  /*2be0*/  @!P2 IMAD.IADD R65, R65, 0x1, -R0 ;  /* 0x000000014141a824 */ /* 0x000fe200078e0a00 */
[C---:B------:R-:W-:Y:S01]  /*2bf0*/  ISETP.GT.U32.AND P2, PT, R0.reuse, R67, PT ;  /* 0x000000430000720c */ /* 0x040fe20003f44070 */
[----:B------:R-:W-:Y:S02]  /*2c00*/  IMAD.MOV R42, RZ, RZ, -R42 ;  /* 0x000000ffff2a7224 */ /* 0x000fe400078e0a2a */
[----:B------:R-:W-:Y:S01]  /*2c10*/  IMAD R71, R0, R40, R71 ;  /* 0x0000002800477224 */ /* 0x000fe200078e0247 */
[----:B------:R-:W-:Y:S01]  /*2c20*/  IABS R40, R66 ;  /* 0x0000004200287213 */ /* 0x000fe20000000000 */
[----:B------:R-:W-:-:S02]  /*2c30*/  VIADD R68, R159, 0x6 ;  /* 0x000000069f447836 */ /* 0x000fc40000000000 */
[C---:B------:R-:W-:Y:S02]  /*2c40*/  IMAD R73, R0.reuse, R42, R73 ;  /* 0x0000002a00497224 */ /* 0x040fe400078e0249 */
[----:B------:R-:W-:Y:S01]  /*2c50*/  IMAD.MOV.U32 R99, RZ, RZ, R51 ;  /* 0x000000ffff637224 */ /* 0x000fe200078e0033 */
[----:B------:R-:W-:Y:S01]  /*2c60*/  IABS R42, R68 ;  /* 0x00000044002a7213 */ /* 0x000fe20000000000 */
[----:B------:R-:W-:Y:S02]  /*2c70*/  IMAD.MOV.U32 R51, RZ, RZ, R40 ;  /* 0x000000ffff337224 */ /* 0x000fe400078e0028 */
[C---:B------:R-:W-:Y:S02]  /*2c80*/  IMAD R69, R0.reuse, R46, R69 ;  /* 0x0000002e00457224 */ /* 0x040fe400078e0245 */
[----:B------:R-:W-:Y:S01]  /*2c90*/  @!P3 IMAD.IADD R49, R49, 0x1, -R0 ;  /* 0x000000013131b824 */ /* 0x000fe200078e0a00 */
[----:B------:R-:W-:Y:S01]  /*2ca0*/  ISETP.GT.U32.AND P3, PT, R0, R73, PT ;  /* 0x000000490000720c */ /* 0x000fe20003f64070 */
[----:B------:R-:W-:-:S04]  /*2cb0*/  IMAD.HI.U32 R40, R8, R51, RZ ;  /* 0x0000003308287227 */ /* 0x000fc800078e00ff */
[----:B------:R-:W-:Y:S01]  /*2cc0*/  @!P2 IMAD.IADD R67, R67, 0x1, -R0 ;  /* 0x000000014343a824 */ /* 0x000fe200078e0a00 */
[----:B------:R-:W-:Y:S01]  /*2cd0*/  ISETP.GT.U32.AND P2, PT, R0, R69, PT ;  /* 0x000000450000720c */ /* 0x000fe20003f44070 */
[----:B------:R-:W-:Y:S02]  /*2ce0*/  IMAD.MOV.U32 R53, RZ, RZ, R42 ;  /* 0x000000ffff357224 */ /* 0x000fe400078e002a */
[----:B------:R-:W-:Y:S02]  /*2cf0*/  IMAD.MOV R42, RZ, RZ, -R40 ;  /* 0x000000ffff2a7224 */ /* 0x000fe400078e0a28 */
[--C-:B------:R-:W-:Y:S01]  /*2d00*/  @!P4 IMAD.IADD R63, R63, 0x1, -R0.reuse ;  /* 0x000000013f3fc824 */ /* 0x100fe200078e0a00 */
[----:B------:R-:W-:Y:S01]  /*2d10*/  ISETP.GE.AND P4, PT, R56, RZ, PT ;  /* 0x000000ff3800720c */ /* 0x000fe20003f86270 */
[----:B------:R-:W-:Y:S02]  /*2d20*/  IMAD R51, R0, R42, R51 ;  /* 0x0000002a00337224 */ /* 0x000fe400078e0233 */
[----:B------:R-:W-:-:S02]  /*2d30*/  @!P3 IMAD.IADD R73, R73, 0x1, -R0 ;  /* 0x000000014949b824 */ /* 0x000fc400078e0a00 */
[----:B------:R-:W-:Y:S01]  /*2d40*/  IMAD.HI.U32 R40, R8, R53, RZ ;  /* 0x0000003508287227 */ /* 0x000fe200078e00ff */
[----:B------:R-:W-:-:S03]  /*2d50*/  ISETP.GT.U32.AND P3, PT, R0, R51, PT ;  /* 0x000000330000720c */ /* 0x000fc60003f64070 */
[----:B------:R-:W-:Y:S01]  /*2d60*/  @!P2 IMAD.IADD R69, R69, 0x1, -R0 ;  /* 0x000000014545a824 */ /* 0x000fe200078e0a00 */
[C---:B------:R-:W-:Y:S01]  /*2d70*/  ISETP.GT.U32.AND P2, PT, R0.reuse, R63, PT ;  /* 0x0000003f0000720c */ /* 0x040fe20003f44070 */
[C---:B------:R-:W-:Y:S02]  /*2d80*/  VIADD R64, R159.reuse, 0x8 ;  /* 0x000000089f407836 */ /* 0x040fe40000000000 */
[C---:B------:R-:W-:Y:S02]  /*2d90*/  VIADD R70, R159.reuse, 0x5 ;  /* 0x000000059f467836 */ /* 0x040fe40000000000 */
[----:B------:R-:W-:Y:S01]  /*2da0*/  IMAD.MOV R40, RZ, RZ, -R40 ;  /* 0x000000ffff287224 */ /* 0x000fe200078e0a28 */
[----:B------:R-:W-:Y:S01]  /*2db0*/  IABS R77, R64 ;  /* 0x00000040004d7213 */ /* 0x000fe20000000000 */
[----:B------:R-:W-:Y:S02]  /*2dc0*/  VIADD R56, R159, 0x9 ;  /* 0x000000099f387836 */ /* 0x000fe40000000000 */
[----:B------:R-:W-:Y:S01]  /*2dd0*/  IMAD.MOV.U32 R103, RZ, RZ, R55 ;  /* 0x000000ffff677224 */ /* 0x000fe200078e0037 */
[----:B------:R-:W-:Y:S01]  /*2de0*/  IABS R55, R70 ;  /* 0x0000004600377213 */ /* 0x000fe20000000000 */
[C---:B------:R-:W-:Y:S01]  /*2df0*/  IMAD R53, R0.reuse, R40, R53 ;  /* 0x0000002800357224 */ /* 0x040fe200078e0235 */
[----:B------:R-:W-:Y:S01]  /*2e00*/  IABS R75, R56 ;  /* 0x00000038004b7213 */ /* 0x000fe20000000000 */
[----:B------:R-:W-:Y:S01]  /*2e10*/  @!P5 IMAD.MOV R99, RZ, RZ, -R99 ;  /* 0x000000ffff63d224 */ /* 0x000fe200078e0a63 */
[C---:B------:R-:W-:Y:S01]  /*2e20*/  ISETP.GT.U32.AND P5, PT, R0.reuse, R67, PT ;  /* 0x000000430000720c */ /* 0x040fe20003fa4070 */
[----:B------:R-:W-:Y:S01]  /*2e30*/  @!P3 IMAD.IADD R51, R51, 0x1, -R0 ;  /* 0x000000013333b824 */ /* 0x000fe200078e0a00 */
[C---:B------:R-:W-:Y:S01]  /*2e40*/  ISETP.GT.U32.AND P3, PT, R0.reuse, R53, PT ;  /* 0x000000350000720c */ /* 0x040fe20003f64070 */
[----:B------:R-:W-:Y:S01]  /*2e50*/  @!P1 IMAD.MOV R103, RZ, RZ, -R103 ;  /* 0x000000ffff679224 */ /* 0x000fe200078e0a67 */
[----:B------:R-:W-:Y:S01]  /*2e60*/  ISETP.GT.U32.AND P1, PT, R0, R65, PT ;  /* 0x000000410000720c */ /* 0x000fe20003f24070 */
[----:B------:R-:W-:-:S04]  /*2e70*/  IMAD.HI.U32 R46, R8, R77, RZ ;  /* 0x0000004d082e7227 */ /* 0x000fc800078e00ff */
[----:B------:R-:W-:-:S04]  /*2e80*/  IMAD.HI.U32 R42, R8, R55, RZ ;  /* 0x00000037082a7227 */ /* 0x000fc800078e00ff */
[----:B------:R-:W-:-:S04]  /*2e90*/  IMAD.HI.U32 R44, R8, R75, RZ ;  /* 0x0000004b082c7227 */ /* 0x000fc800078e00ff */
[----:B------:R-:W-:Y:S01]  /*2ea0*/  @!P2 IMAD.IADD R63, R63, 0x1, -R0 ;  /* 0x000000013f3fa824 */ /* 0x000fe200078e0a00 */
[C---:B------:R-:W-:Y:S01]  /*2eb0*/  ISETP.GT.U32.AND P2, PT, R0.reuse, R71, PT ;  /* 0x000000470000720c */ /* 0x040fe20003f44070 */
[----:B------:R-:W-:Y:S02]  /*2ec0*/  IMAD.MOV R46, RZ, RZ, -R46 ;  /* 0x000000ffff2e7224 */ /* 0x000fe400078e0a2e */
[----:B------:R-:W-:Y:S02]  /*2ed0*/  IMAD.MOV R42, RZ, RZ, -R42 ;  /* 0x000000ffff2a7224 */ /* 0x000fe400078e0a2a */
[----:B------:R-:W-:Y:S02]  /*2ee0*/  IMAD.MOV R44, RZ, RZ, -R44 ;  /* 0x000000ffff2c7224 */ /* 0x000fe400078e0a2c */
[----:B------:R-:W-:Y:S02]  /*2ef0*/  IMAD R77, R0, R46, R77 ;  /* 0x0000002e004d7224 */ /* 0x000fe400078e024d */
[----:B------:R-:W-:-:S02]  /*2f00*/  IMAD.MOV.U32 R131, RZ, RZ, R57 ;  /* 0x000000ffff837224 */ /* 0x000fc400078e0039 */
[C---:B------:R-:W-:Y:S02]  /*2f10*/  IMAD R55, R0.reuse, R42, R55 ;  /* 0x0000002a00377224 */ /* 0x040fe400078e0237 */
[C---:B------:R-:W-:Y:S02]  /*2f20*/  IMAD R75, R0.reuse, R44, R75 ;  /* 0x0000002c004b7224 */ /* 0x040fe400078e024b */
[----:B------:R-:W-:Y:S01]  /*2f30*/  @!P6 IMAD.MOV R131, RZ, RZ, -R131 ;  /* 0x000000ffff83e224 */ /* 0x000fe200078e0a83 */
[C---:B------:R-:W-:Y:S01]  /*2f40*/  ISETP.GT.U32.AND P6, PT, R0.reuse, R69, PT ;  /* 0x000000450000720c */ /* 0x040fe20003fc4070 */
[--C-:B------:R-:W-:Y:S01]  /*2f50*/  @!P5 IMAD.IADD R67, R67, 0x1, -R0.reuse ;  /* 0x000000014343d824 */ /* 0x100fe200078e0a00 */
[C---:B------:R-:W-:Y:S01]  /*2f60*/  ISETP.GT.U32.AND P5, PT, R0.reuse, R77, PT ;  /* 0x0000004d0000720c */ /* 0x040fe20003fa4070 */
[--C-:B------:R-:W-:Y:S01]  /*2f70*/  @!P3 IMAD.IADD R53, R53, 0x1, -R0.reuse ;  /* 0x000000013535b824 */ /* 0x100fe200078e0a00 */
[C---:B------:R-:W-:Y:S01]  /*2f80*/  ISETP.GT.U32.AND P3, PT, R0.reuse, R55, PT ;  /* 0x000000370000720c */ /* 0x040fe20003f64070 */
[--C-:B------:R-:W-:Y:S01]  /*2f90*/  @!P1 IMAD.IADD R65, R65, 0x1, -R0.reuse ;  /* 0x0000000141419824 */ /* 0x100fe200078e0a00 */
[----:B------:R-:W-:Y:S01]  /*2fa0*/  ISETP.GT.U32.AND P1, PT, R0, R75, PT ;  /* 0x0000004b0000720c */ /* 0x000fe20003f24070 */
[----:B------:R-:W-:Y:S01]  /*2fb0*/  @!P2 IMAD.IADD R71, R71, 0x1, -R0 ;  /* 0x000000014747a824 */ /* 0x000fe200078e0a00 */
[----:B------:R-:W-:Y:S01]  /*2fc0*/  ISETP.GE.AND P2, PT, R58, RZ, PT ;  /* 0x000000ff3a00720c */ /* 0x000fe20003f46270 */
[----:B------:R-:W-:-:S02]  /*2fd0*/  VIADD R58, R159, 0x3 ;  /* 0x000000039f3a7836 */ /* 0x000fc40000000000 */
[----:B------:R-:W-:Y:S02]  /*2fe0*/  IMAD.MOV.U32 R133, RZ, RZ, R59 ;  /* 0x000000ffff857224 */ /* 0x000fe400078e003b */
[--C-:B------:R-:W-:Y:S01]  /*2ff0*/  @!P6 IMAD.IADD R69, R69, 0x1, -R0.reuse ;  /* 0x000000014545e824 */ /* 0x100fe200078e0a00 */
[----:B------:R-:W-:Y:S01]  /*3000*/  IABS R79, R58 ;  /* 0x0000003a004f7213 */ /* 0x000fe20000000000 */
[--C-:B------:R-:W-:Y:S01]  /*3010*/  @!P5 IMAD.IADD R77, R77, 0x1, -R0.reuse ;  /* 0x000000014d4dd824 */ /* 0x100fe200078e0a00 */
[----:B------:R-:W-:Y:S01]  /*3020*/  ISETP.GE.AND P6, PT, R48, RZ, PT ;  /* 0x000000ff3000720c */ /* 0x000fe20003fc6270 */
[--C-:B------:R-:W-:Y:S01]  /*3030*/  @!P3 IMAD.IADD R55, R55, 0x1, -R0.reuse ;  /* 0x000000013737b824 */ /* 0x100fe200078e0a00 */
[----:B------:R-:W-:Y:S01]  /*3040*/  ISETP.GE.AND P5, PT, R62, RZ, PT ;  /* 0x000000ff3e00720c */ /* 0x000fe20003fa6270 */
[----:B------:R-:W-:Y:S01]  /*3050*/  @!P1 IMAD.IADD R75, R75, 0x1, -R0 ;  /* 0x000000014b4b9824 */ /* 0x000fe200078e0a00 */
[----:B------:R-:W-:Y:S01]  /*3060*/  ISETP.GT.U32.AND P3, PT, R0, R73, PT ;  /* 0x000000490000720c */ /* 0x000fe20003f64070 */
[C---:B------:R-:W-:Y:S01]  /*3070*/  VIADD R48, R159.reuse, 0x4 ;  /* 0x000000049f307836 */ /* 0x040fe20000000000 */
[----:B------:R-:W-:Y:S01]  /*3080*/  ISETP.GE.AND P1, PT, R60, RZ, PT ;  /* 0x000000ff3c00720c */ /* 0x000fe20003f26270 */
[----:B------:R-:W-:Y:S01]  /*3090*/  VIADD R62, R159, 0x1 ;  /* 0x000000019f3e7836 */ /* 0x000fe20000000000 */
[----:B------:R-:W0:Y:S01]  /*30a0*/  LDC R59, c[0x0][0x23c] ;  /* 0x00008f00ff3b7b82 */ /* 0x000e220000000800 */
[----:B------:R-:W-:Y:S01]  /*30b0*/  IMAD.HI.U32 R42, R8, R79, RZ ;  /* 0x0000004f082a7227 */ /* 0x000fe200078e00ff */
[----:B------:R-:W-:-:S02]  /*30c0*/  IABS R57, R48 ;  /* 0x0000003000397213 */ /* 0x000fc40000000000 */
[----:B------:R-:W-:Y:S01]  /*30d0*/  IABS R83, R62 ;  /* 0x0000003e00537213 */ /* 0x000fe20000000000 */
[----:B------:R-:W-:Y:S02]  /*30e0*/  VIADD R60, R159, 0x2 ;  /* 0x000000029f3c7836 */ /* 0x000fe40000000000 */
[----:B------:R-:W-:Y:S02]  /*30f0*/  IMAD.MOV R42, RZ, RZ, -R42 ;  /* 0x000000ffff2a7224 */ /* 0x000fe400078e0a2a */
[----:B------:R-:W-:Y:S01]  /*3100*/  IMAD.MOV.U32 R139, RZ, RZ, R49 ;  /* 0x000000ffff8b7224 */ /* 0x000fe200078e0031 */
[----:B------:R-:W-:Y:S01]  /*3110*/  IABS R81, R60 ;  /* 0x0000003c00517213 */ /* 0x000fe20000000000 */
[----:B------:R-:W-:Y:S02]  /*3120*/  IMAD.MOV.U32 R135, RZ, RZ, R61 ;  /* 0x000000ffff877224 */ /* 0x000fe400078e003d */
[C---:B------:R-:W-:Y:S02]  /*3130*/  IMAD R79, R0.reuse, R42, R79 ;  /* 0x0000002a004f7224 */ /* 0x040fe400078e024f */
[----:B------:R-:W-:Y:S01]  /*3140*/  @!P0 IMAD.MOV R133, RZ, RZ, -R133 ;  /* 0x000000ffff858224 */ /* 0x000fe200078e0a85 */
[C---:B------:R-:W-:Y:S01]  /*3150*/  ISETP.GT.U32.AND P0, PT, R0.reuse, R71, PT ;  /* 0x000000470000720c */ /* 0x040fe20003f04070 */
[----:B------:R-:W-:Y:S01]  /*3160*/  @!P2 IMAD.MOV R139, RZ, RZ, -R139 ;  /* 0x000000ffff8ba224 */ /* 0x000fe200078e0a8b */
        /* <DEDUP_REMOVED lines=10> */
[----:B------:R-:W-:Y:S02]  /*3210*/  IMAD.MOV.U32 R137, RZ, RZ, R63 ;  /* 0x000000ffff897224 */ /* 0x000fe400078e003f */
[----:B------:R-:W-:Y:S02]  /*3220*/  IMAD.MOV R44, RZ, RZ, -R44 ;  /* 0x000000ffff2c7224 */ /* 0x000fe400078e0a2c */
[C---:B------:R-:W-:Y:S01]  /*3230*/  IMAD R57, R0.reuse, R40, R57 ;  /* 0x0000002800397224 */ /* 0x040fe200078e0239 */
[----:B------:R-:W-:Y:S01]  /*3240*/  SHF.R.S32.HI R40, RZ, 0x1f, R237 ;  /* 0x0000001fff287819 */ /* 0x000fe200000114ed */
[----:B------:R-:W-:-:S02]  /*3250*/  IMAD R83, R0, R46, R83 ;  /* 0x0000002e00537224 */ /* 0x000fc400078e0253 */
[----:B------:R-:W-:Y:S01]  /*3260*/  @!P6 IMAD.MOV R137, RZ, RZ, -R137 ;  /* 0x000000ffff89e224 */ /* 0x000fe200078e0a89 */
[----:B------:R-:W-:Y:S01]  /*3270*/  ISETP.GT.U32.AND P6, PT, R0, R53, PT ;  /* 0x000000350000720c */ /* 0x000fe20003fc4070 */
[----:B------:R-:W-:Y:S01]  /*3280*/  IMAD.MOV.U32 R141, RZ, RZ, R65 ;  /* 0x000000ffff8d7224 */ /* 0x000fe200078e0041 */
[----:B------:R-:W-:Y:S01]  /*3290*/  LEA.HI R237, R40, R237, RZ, 0x7 ;  /* 0x000000ed28ed7211 */ /* 0x000fe200078f38ff */
[----:B------:R-:W-:Y:S01]  /*32a0*/  IMAD.MOV.U32 R143, RZ, RZ, R67 ;  /* 0x000000ffff8f7224 */ /* 0x000fe200078e0043 */
[----:B------:R-:W-:Y:S01]  /*32b0*/  LOP3.LUT R40, RZ, R41, RZ, 0x33, !PT ;  /* 0x00000029ff287212 */ /* 0x000fe200078e33ff */
[----:B------:R-:W-:Y:S01]  /*32c0*/  IMAD R81, R0, R44, R81 ;  /* 0x0000002c00517224 */ /* 0x000fe200078e0251 */
[----:B------:R-:W-:Y:S01]  /*32d0*/  SHF.R.S32.HI R237, RZ, 0x7, R237 ;  /* 0x00000007ffed7819 */ /* 0x000fe200000114ed */
[----:B------:R-:W-:-:S04]  /*32e0*/  IMAD.HI.U32 R8, R8, R85, RZ ;  /* 0x0000005508087227 */ /* 0x000fc800078e00ff */
[----:B------:R-:W-:Y:S01]  /*32f0*/  @!P1 IMAD.MOV R141, RZ, RZ, -R141 ;  /* 0x000000ffff8d9224 */ /* 0x000fe200078e0a8d */
[C---:B------:R-:W-:Y:S01]  /*3300*/  ISETP.GT.U32.AND P1, PT, R0.reuse, R51, PT ;  /* 0x000000330000720c */ /* 0x040fe20003f24070 */
[----:B------:R-:W-:Y:S01]  /*3310*/  @!P5 IMAD.MOV R143, RZ, RZ, -R143 ;  /* 0x000000ffff8fd224 */ /* 0x000fe200078e0a8f */
[C---:B------:R-:W-:Y:S01]  /*3320*/  ISETP.GT.U32.AND P5, PT, R0.reuse, R55, PT ;  /* 0x000000370000720c */ /* 0x040fe20003fa4070 */
[--C-:B------:R-:W-:Y:S01]  /*3330*/  @!P0 IMAD.IADD R71, R71, 0x1, -R0.reuse ;  /* 0x0000000147478824 */ /* 0x100fe200078e0a00 */
[C---:B------:R-:W-:Y:S01]  /*3340*/  ISETP.GT.U32.AND P0, PT, R0.reuse, R57, PT ;  /* 0x000000390000720c */ /* 0x040fe20003f04070 */
[--C-:B------:R-:W-:Y:S01]  /*3350*/  @!P2 IMAD.IADD R77, R77, 0x1, -R0.reuse ;  /* 0x000000014d4da824 */ /* 0x100fe200078e0a00 */
[C---:B------:R-:W-:Y:S01]  /*3360*/  ISETP.GT.U32.AND P2, PT, R0.reuse, R83, PT ;  /* 0x000000530000720c */ /* 0x040fe20003f44070 */
[----:B------:R-:W-:Y:S01]  /*3370*/  @!P4 IMAD.IADD R75, R75, 0x1, -R0 ;  /* 0x000000014b4bc824 */ /* 0x000fe200078e0a00 */
[----:B------:R-:W-:Y:S01]  /*3380*/  ISETP.GT.U32.AND P4, PT, R0, R81, PT ;  /* 0x000000510000720c */ /* 0x000fe20003f84070 */
[----:B------:R-:W-:-:S02]  /*3390*/  IMAD.MOV R8, RZ, RZ, -R8 ;  /* 0x000000ffff087224 */ /* 0x000fc400078e0a08 */
[--C-:B------:R-:W-:Y:S01]  /*33a0*/  @!P3 IMAD.IADD R79, R79, 0x1, -R0.reuse ;  /* 0x000000014f4fb824 */ /* 0x100fe200078e0a00 */
[----:B------:R-:W-:Y:S01]  /*33b0*/  ISETP.GE.AND P3, PT, R56, RZ, PT ;  /* 0x000000ff3800720c */ /* 0x000fe20003f66270 */
[----:B------:R-:W-:Y:S01]  /*33c0*/  IMAD R49, R0, R8, R85 ;  /* 0x0000000800317224 */ /* 0x000fe200078e0255 */
[----:B------:R-:W-:Y:S01]  /*33d0*/  LOP3.LUT R8, R112, 0x3f, RZ, 0xc0, !PT ;  /* 0x0000003f70087812 */ /* 0x000fe200078ec0ff */
[--C-:B------:R-:W-:Y:S02]  /*33e0*/  @!P6 IMAD.IADD R53, R53, 0x1, -R0.reuse ;  /* 0x000000013535e824 */ /* 0x100fe400078e0a00 */
[--C-:B------:R-:W-:Y:S01]  /*33f0*/  @!P1 IMAD.IADD R51, R51, 0x1, -R0.reuse ;  /* 0x0000000133339824 */ /* 0x100fe200078e0a00 */
[----:B------:R-:W-:Y:S01]  /*3400*/  ISETP.GT.U32.AND P6, PT, R0, R49, PT ;  /* 0x000000310000720c */ /* 0x000fe20003fc4070 */
[--C-:B------:R-:W-:Y:S01]  /*3410*/  @!P5 IMAD.IADD R55, R55, 0x1, -R0.reuse ;  /* 0x000000013737d824 */ /* 0x100fe200078e0a00 */
[----:B------:R-:W-:Y:S01]  /*3420*/  ISETP.GE.AND P1, PT, R50, RZ, PT ;  /* 0x000000ff3200720c */ /* 0x000fe20003f26270 */
[--C-:B------:R-:W-:Y:S01]  /*3430*/  @!P0 IMAD.IADD R57, R57, 0x1, -R0.reuse ;  /* 0x0000000139398824 */ /* 0x100fe200078e0a00 */
[----:B------:R-:W-:Y:S01]  /*3440*/  ISETP.GE.AND P5, PT, R52, RZ, PT ;  /* 0x000000ff3400720c */ /* 0x000fe20003fa6270 */
[--C-:B------:R-:W-:Y:S01]  /*3450*/  @!P2 IMAD.IADD R83, R83, 0x1, -R0.reuse ;  /* 0x000000015353a824 */ /* 0x100fe200078e0a00 */
[----:B------:R-:W-:Y:S01]  /*3460*/  ISETP.GE.AND P0, PT, R54, RZ, PT ;  /* 0x000000ff3600720c */ /* 0x000fe20003f06270 */
[----:B------:R-:W-:Y:S01]  /*3470*/  IMAD.MOV.U32 R151, RZ, RZ, R75 ;  /* 0x000000ffff977224 */ /* 0x000fe200078e004b */
[----:B------:R-:W-:Y:S01]  /*3480*/  ISETP.GE.AND P2, PT, R66, RZ, PT ;  /* 0x000000ff4200720c */ /* 0x000fe20003f46270 */
[----:B------:R-:W-:Y:S01]  /*3490*/  @!P4 IMAD.IADD R81, R81, 0x1, -R0 ;  /* 0x000000015151c824 */ /* 0x000fe200078e0a00 */
[----:B------:R-:W-:Y:S01]  /*34a0*/  ISETP.GE.AND P4, PT, R64, RZ, PT ;  /* 0x000000ff4000720c */ /* 0x000fe20003f86270 */
[----:B------:R-:W-:Y:S01]  /*34b0*/  @!P3 IMAD.MOV R151, RZ, RZ, -R151 ;  /* 0x000000ffff97b224 */ /* 0x000fe200078e0a97 */
[----:B------:R-:W-:Y:S01]  /*34c0*/  ISETP.GT.U32.AND P3, PT, R0, R83, PT ;  /* 0x000000530000720c */ /* 0x000fe20003f64070 */
[----:B------:R-:W-:-:S02]  /*34d0*/  IMAD.MOV.U32 R145, RZ, RZ, R69 ;  /* 0x000000ffff917224 */ /* 0x000fc400078e0045 */
[--C-:B------:R-:W-:Y:S02]  /*34e0*/  @!P6 IMAD.IADD R49, R49, 0x1, -R0.reuse ;  /* 0x000000013131e824 */ /* 0x100fe400078e0a00 */
[----:B------:R-:W-:Y:S02]  /*34f0*/  IMAD.MOV.U32 R147, RZ, RZ, R71 ;  /* 0x000000ffff937224 */ /* 0x000fe400078e0047 */
[----:B------:R-:W-:Y:S01]  /*3500*/  IMAD.MOV.U32 R149, RZ, RZ, R73 ;  /* 0x000000ffff957224 */ /* 0x000fe200078e0049 */
[C---:B------:R-:W-:Y:S01]  /*3510*/  ISETP.GT.U32.AND P6, PT, R0.reuse, R49, PT ;  /* 0x000000310000720c */ /* 0x040fe20003fc4070 */
[----:B------:R-:W-:Y:S02]  /*3520*/  IMAD.MOV.U32 R153, RZ, RZ, R77 ;  /* 0x000000ffff997224 */ /* 0x000fe400078e004d */
[----:B------:R-:W-:Y:S01]  /*3530*/  @!P1 IMAD.MOV R145, RZ, RZ, -R145 ;  /* 0x000000ffff919224 */ /* 0x000fe200078e0a91 */
[C---:B------:R-:W-:Y:S01]  /*3540*/  ISETP.GT.U32.AND P1, PT, R0.reuse, R57, PT ;  /* 0x000000390000720c */ /* 0x040fe20003f24070 */
[----:B------:R-:W-:Y:S01]  /*3550*/  @!P5 IMAD.MOV R147, RZ, RZ, -R147 ;  /* 0x000000ffff93d224 */ /* 0x000fe200078e0a93 */
[C---:B------:R-:W-:Y:S01]  /*3560*/  ISETP.GT.U32.AND P5, PT, R0.reuse, R79, PT ;  /* 0x0000004f0000720c */ /* 0x040fe20003fa4070 */
[----:B------:R-:W-:Y:S01]  /*3570*/  @!P0 IMAD.MOV R149, RZ, RZ, -R149 ;  /* 0x000000ffff958224 */ /* 0x000fe200078e0a95 */
[----:B------:R-:W-:Y:S01]  /*3580*/  ISETP.GT.U32.AND P0, PT, R0, R81, PT ;  /* 0x000000510000720c */ /* 0x000fe20003f04070 */
[----:B------:R-:W-:Y:S01]  /*3590*/  @!P4 IMAD.MOV R153, RZ, RZ, -R153 ;  /* 0x000000ffff99c224 */ /* 0x000fe200078e0a99 */
[----:B------:R-:W-:Y:S01]  /*35a0*/  ISETP.GE.AND P4, PT, R68, RZ, PT ;  /* 0x000000ff4400720c */ /* 0x000fe20003f86270 */
[----:B------:R-:W-:Y:S01]  /*35b0*/  @!P3 IMAD.IADD R83, R83, 0x1, -R0 ;  /* 0x000000015353b824 */ /* 0x000fe200078e0a00 */
[----:B------:R-:W-:Y:S01]  /*35c0*/  ISETP.GE.AND P3, PT, R62, RZ, PT ;  /* 0x000000ff3e00720c */ /* 0x000fe20003f66270 */
[----:B------:R-:W-:-:S02]  /*35d0*/  IMAD.MOV.U32 R163, RZ, RZ, R53 ;  /* 0x000000ffffa37224 */ /* 0x000fc400078e0035 */
[----:B0-----:R-:W-:Y:S02]  /*35e0*/  IMAD R8, R8, R59, RZ ;  /* 0x0000003b08087224 */ /* 0x001fe400078e02ff */
[--C-:B------:R-:W-:Y:S01]  /*35f0*/  @!P1 IMAD.IADD R57, R57, 0x1, -R0.reuse ;  /* 0x0000000139399824 */ /* 0x100fe200078e0a00 */
[----:B------:R-:W-:Y:S01]  /*3600*/  ISETP.GE.AND P1, PT, R48, RZ, PT ;  /* 0x000000ff3000720c */ /* 0x000fe20003f26270 */
[----:B------:R-:W-:Y:S01]  /*3610*/  @!P5 IMAD.IADD R79, R79, 0x1, -R0 ;  /* 0x000000014f4fd824 */ /* 0x000fe200078e0a00 */
[----:B------:R-:W-:Y:S01]  /*3620*/  SHF.R.S32.HI R179, RZ, 0x1f, R8 ;  /* 0x0000001fffb37819 */ /* 0x000fe20000011408 */
[--C-:B------:R-:W-:Y:S01]  /*3630*/  @!P0 IMAD.IADD R81, R81, 0x1, -R0.reuse ;  /* 0x0000000151518824 */ /* 0x100fe200078e0a00 */
[----:B------:R-:W-:Y:S01]  /*3640*/  ISETP.GE.AND P0, PT, R60, RZ, PT ;  /* 0x000000ff3c00720c */ /* 0x000fe20003f06270 */
[----:B------:R-:W-:Y:S01]  /*3650*/  @!P6 IMAD.IADD R49, R49, 0x1, -R0 ;  /* 0x000000013131e824 */ /* 0x000fe200078e0a00 */
[----:B------:R-:W-:Y:S01]  /*3660*/  ISETP.GE.AND P5, PT, R58, RZ, PT ;  /* 0x000000ff3a00720c */ /* 0x000fe20003fa6270 */
[----:B------:R-:W-:Y:S01]  /*3670*/  IMAD.MOV.U32 R175, RZ, RZ, R83 ;  /* 0x000000ffffaf7224 */ /* 0x000fe200078e0053 */
[----:B------:R-:W-:Y:S01]  /*3680*/  ISETP.GE.AND P6, PT, R159, RZ, PT ;  /* 0x000000ff9f00720c */ /* 0x000fe20003fc6270 */
[----:B------:R-:W-:Y:S01]  /*3690*/  @!P4 IMAD.MOV R163, RZ, RZ, -R163 ;  /* 0x000000ffffa3c224 */ /* 0x000fe200078e0aa3 */
[----:B------:R-:W-:Y:S01]  /*36a0*/  ISETP.NE.AND P4, PT, R41, RZ, PT ;  /* 0x000000ff2900720c */ /* 0x000fe20003f85270 */
[----:B------:R-:W-:-:S02]  /*36b0*/  IMAD R0, R59, 0x40, R8 ;  /* 0x000000403b007824 */ /* 0x000fc400078e0208 */
[----:B------:R-:W-:Y:S01]  /*36c0*/  @!P3 IMAD.MOV R175, RZ, RZ, -R175 ;  /* 0x000000ffffafb224 */ /* 0x000fe200078e0aaf */
[----:B------:R-:W-:Y:S01]  /*36d0*/  SEL R129, R40, R2, !P4 ;  /* 0x0000000228817207 */ /* 0x000fe20006000000 */
[----:B------:R-:W-:Y:S01]  /*36e0*/  IMAD.SHL.U32 R174, R0, 0x2, RZ ;  /* 0x0000000200ae7824 */ /* 0x000fe200078e00ff */
[----:B------:R-:W-:Y:S01]  /*36f0*/  SHF.R.S32.HI R181, RZ, 0x1f, R0 ;  /* 0x0000001fffb57819 */ /* 0x000fe20000011400 */
[----:B------:R-:W-:Y:S01]  /*3700*/  IMAD.MOV.U32 R173, RZ, RZ, R81 ;  /* 0x000000ffffad7224 */ /* 0x000fe200078e0051 */
[C---:B------:R-:W-:Y:S01]  /*3710*/  SEL R127, R40.reuse, R3, !P4 ;  /* 0x00000003287f7207 */ /* 0x040fe20006000000 */
[----:B------:R-:W-:Y:S01]  /*3720*/  IMAD R129, R129, UR4, RZ ;  /* 0x0000000481817c24 */ /* 0x000fe2000f8e02ff */
[C---:B------:R-:W-:Y:S01]  /*3730*/  SEL R125, R40.reuse, R4, !P4 ;  /* 0x00000004287d7207 */ /* 0x040fe20006000000 */
[----:B------:R-:W-:Y:S01]  /*3740*/  @!P0 IMAD.MOV R173, RZ, RZ, -R173 ;  /* 0x000000ffffad8224 */ /* 0x000fe200078e0aad */
[----:B------:R-:W-:Y:S01]  /*3750*/  SEL R176, R40, R175, !P4 ;  /* 0x000000af28b07207 */ /* 0x000fe20006000000 */
[----:B------:R-:W-:Y:S01]  /*3760*/  IMAD R127, R127, UR4, RZ ;  /* 0x000000047f7f7c24 */ /* 0x000fe2000f8e02ff */
[----:B------:R-:W-:Y:S01]  /*3770*/  SHF.L.U64.HI R175, R0, 0x1, R181 ;  /* 0x0000000100af7819 */ /* 0x000fe200000102b5 */
[----:B------:R-:W-:Y:S01]  /*3780*/  IMAD R125, R125, UR4, RZ ;  /* 0x000000047d7d7c24 */ /* 0x000fe2000f8e02ff */
[----:B------:R-:W-:Y:S01]  /*3790*/  SEL R123, R40, R5, !P4 ;  /* 0x00000005287b7207 */ /* 0x000fe20006000000 */
[----:B------:R-:W-:Y:S01]  /*37a0*/  IMAD.SHL.U32 R172, R8, 0x2, RZ ;  /* 0x0000000208ac7824 */ /* 0x000fe200078e00ff */
[C---:B------:R-:W-:Y:S01]  /*37b0*/  SEL R121, R40.reuse, R6, !P4 ;  /* 0x0000000628797207 */ /* 0x040fe20006000000 */
[----:B------:R-:W-:Y:S01]  /*37c0*/  IMAD.WIDE R4, R127, 0x2, R174 ;  /* 0x000000027f047825 */ /* 0x000fe200078e02ae */
[----:B------:R-:W-:-:S02]  /*37d0*/  SEL R119, R40, R7, !P4 ;  /* 0x0000000728777207 */ /* 0x000fc40006000000 */
[C---:B------:R-:W-:Y:S01]  /*37e0*/  SEL R117, R40.reuse, R9, !P4 ;  /* 0x0000000928757207 */ /* 0x040fe20006000000 */
[--C-:B------:R-:W-:Y:S01]  /*37f0*/  IMAD.WIDE R6, R129, 0x2, R174.reuse ;  /* 0x0000000281067825 */ /* 0x100fe200078e02ae */
[C---:B------:R-:W-:Y:S02]  /*3800*/  SEL R115, R40.reuse, R10, !P4 ;  /* 0x0000000a28737207 */ /* 0x040fe40006000000 */
[C---:B------:R-:W-:Y:S01]  /*3810*/  SEL R113, R40.reuse, R11, !P4 ;  /* 0x0000000b28717207 */ /* 0x040fe20006000000 */
[----:B------:R-:W-:Y:S01]  /*3820*/  IMAD R123, R123, UR4, RZ ;  /* 0x000000047b7b7c24 */ /* 0x000fe2000f8e02ff */
[----:B------:R0:W-:Y:S01]  /*3830*/  STL.64 [R1+0x178], R6 ;  /* 0x0001780601007387 */ /* 0x0001e20000100a00 */
[--C-:B------:R-:W-:Y:S01]  /*3840*/  IMAD.WIDE R2, R125, 0x2, R174.reuse ;  /* 0x000000027d027825 */ /* 0x100fe200078e02ae */
[C---:B------:R-:W-:Y:S02]  /*3850*/  SEL R111, R40.reuse, R12, !P4 ;  /* 0x0000000c286f7207 */ /* 0x040fe40006000000 */
[----:B------:R1:W-:Y:S01]  /*3860*/  STL.64 [R1+0x168], R4 ;  /* 0x0001680401007387 */ /* 0x0003e20000100a00 */
[----:B------:R-:W-:Y:S01]  /*3870*/  IMAD R121, R121, UR4, RZ ;  /* 0x0000000479797c24 */ /* 0x000fe2000f8e02ff */
[C---:B------:R-:W-:Y:S01]  /*3880*/  SEL R109, R40.reuse, R13, !P4 ;  /* 0x0000000d286d7207 */ /* 0x040fe20006000000 */
[----:B------:R-:W-:Y:S01]  /*3890*/  IMAD R119, R119, UR4, RZ ;  /* 0x0000000477777c24 */ /* 0x000fe2000f8e02ff */
[----:B------:R2:W-:Y:S01]  /*38a0*/  STL.64 [R1+0x158], R2 ;  /* 0x0001580201007387 */ /* 0x0005e20000100a00 */
[----:B------:R-:W-:Y:S01]  /*38b0*/  IMAD R117, R117, UR4, RZ ;  /* 0x0000000475757c24 */ /* 0x000fe2000f8e02ff */
[C---:B------:R-:W-:Y:S01]  /*38c0*/  SEL R169, R40.reuse, R14, !P4 ;  /* 0x0000000e28a97207 */ /* 0x040fe20006000000 */
[----:B------:R-:W-:Y:S01]  /*38d0*/  IMAD R115, R115, UR4, RZ ;  /* 0x0000000473737c24 */ /* 0x000fe2000f8e02ff */
[C---:B------:R-:W-:Y:S01]  /*38e0*/  SEL R107, R40.reuse, R47, !P4 ;  /* 0x0000002f286b7207 */ /* 0x040fe20006000000 */
[----:B0-----:R-:W-:Y:S01]  /*38f0*/  IMAD.WIDE R6, R123, 0x2, R174 ;  /* 0x000000027b067825 */ /* 0x001fe200078e02ae */
[----:B------:R-:W-:-:S02]  /*3900*/  SEL R106, R40, R97, !P4 ;  /* 0x00000061286a7207 */ /* 0x000fc40006000000 */
[C---:B------:R-:W-:Y:S01]  /*3910*/  SEL R105, R40.reuse, R99, !P4 ;  /* 0x0000006328697207 */ /* 0x040fe20006000000 */
[--C-:B-1----:R-:W-:Y:S01]  /*3920*/  IMAD.WIDE R4, R121, 0x2, R174.reuse ;  /* 0x0000000279047825 */ /* 0x102fe200078e02ae */
[----:B------:R0:W-:Y:S01]  /*3930*/  STL.64 [R1+0x148], R6 ;  /* 0x0001480601007387 */ /* 0x0001e20000100a00 */
[C---:B------:R-:W-:Y:S02]  /*3940*/  SEL R104, R40.reuse, R101, !P4 ;  /* 0x0000006528687207 */ /* 0x040fe40006000000 */
[--C-:B--2---:R-:W-:Y:S01]  /*3950*/  IMAD.WIDE R2, R119, 0x2, R174.reuse ;  /* 0x0000000277027825 */ /* 0x104fe200078e02ae */
[----:B------:R1:W-:Y:S01]  /*3960*/  STL.64 [R1+0x138], R4 ;  /* 0x0001380401007387 */ /* 0x0003e20000100a00 */
[C---:B------:R-:W-:Y:S02]  /*3970*/  SEL R103, R40.reuse, R103, !P4 ;  /* 0x0000006728677207 */ /* 0x040fe40006000000 */
        /* <DEDUP_REMOVED lines=18> */
[----:B------:R-:W-:Y:S01]  /*3aa0*/  SEL R99, R40, R137, !P4 ;  /* 0x0000008928637207 */ /* 0x000fe20006000000 */
[----:B------:R-:W-:Y:S01]  /*3ab0*/  IMAD R106, R106, UR4, RZ ;  /* 0x000000046a6a7c24 */ /* 0x000fe2000f8e02ff */
[C---:B------:R-:W-:Y:S01]  /*3ac0*/  SEL R98, R40.reuse, R139, !P4 ;  /* 0x0000008b28627207 */ /* 0x040fe20006000000 */
[----:B0-----:R-:W-:Y:S01]  /*3ad0*/  IMAD.WIDE R6, R111, 0x2, R174 ;  /* 0x000000026f067825 */ /* 0x001fe200078e02ae */
[----:B------:R-:W-:-:S02]  /*3ae0*/  SEL R97, R40, R141, !P4 ;  /* 0x0000008d28617207 */ /* 0x000fc40006000000 */
[C---:B------:R-:W-:Y:S01]  /*3af0*/  SEL R96, R40.reuse, R143, !P4 ;  /* 0x0000008f28607207 */ /* 0x040fe20006000000 */
[----:B------:R-:W-:Y:S01]  /*3b00*/  IMAD R105, R105, UR4, RZ ;  /* 0x0000000469697c24 */ /* 0x000fe2000f8e02ff */
[----:B------:R-:W-:Y:S01]  /*3b10*/  STL.64 [R1+0xe8], R6 ;  /* 0x0000e80601007387 */ /* 0x000fe20000100a00 */
[----:B-1----:R-:W-:Y:S01]  /*3b20*/  IMAD.WIDE R4, R109, 0x2, R174 ;  /* 0x000000026d047825 */ /* 0x002fe200078e02ae */
[----:B------:R-:W-:Y:S02]  /*3b30*/  SEL R180, R40, R173, !P4 ;  /* 0x000000ad28b47207 */ /* 0x000fe40006000000 */
[----:B------:R-:W-:Y:S01]  /*3b40*/  SHF.L.U64.HI R173, R8, 0x1, R179 ;  /* 0x0000000108ad7819 */ /* 0x000fe200000102b3 */
[--C-:B--2---:R-:W-:Y:S01]  /*3b50*/  IMAD.WIDE R2, R169, 0x2, R174.reuse ;  /* 0x00000002a9027825 */ /* 0x104fe200078e02ae */
[----:B------:R-:W-:Y:S01]  /*3b60*/  STL.64 [R1+0xd8], R4 ;  /* 0x0000d80401007387 */ /* 0x000fe20000100a00 */
[C---:B------:R-:W-:Y:S02]  /*3b70*/  SEL R108, R40.reuse, R45, !P4 ;  /* 0x0000002d286c7207 */ /* 0x040fe40006000000 */
[----:B------:R-:W-:Y:S01]  /*3b80*/  IMAD.WIDE R148, R107, 0x2, R174 ;  /* 0x000000026b947825 */ /* 0x000fe200078e02ae */
[----:B------:R-:W-:Y:S01]  /*3b90*/  STL.64 [R1+0xc8], R2 ;  /* 0x0000c80201007387 */ /* 0x000fe20000100a00 */
[----:B------:R-:W-:-:S02]  /*3ba0*/  SEL R165, R40, R15, !P4 ;  /* 0x0000000f28a57207 */ /* 0x000fc40006000000 */
[--C-:B------:R-:W-:Y:S01]  /*3bb0*/  IMAD.WIDE R146, R106, 0x2, R174.reuse ;  /* 0x000000026a927825 */ /* 0x100fe200078e02ae */
[----:B------:R0:W-:Y:S01]  /*3bc0*/  STL.64 [R1+0xb8], R148 ;  /* 0x0000b89401007387 */ /* 0x0001e20000100a00 */
[----:B------:R-:W-:Y:S02]  /*3bd0*/  SEL R161, R40, R16, !P4 ;  /* 0x0000001028a17207 */ /* 0x000fe40006000000 */
[----:B------:R-:W-:Y:S01]  /*3be0*/  IMAD R104, R104, UR4, RZ ;  /* 0x0000000468687c24 */ /* 0x000fe2000f8e02ff */
[----:B------:R1:W-:Y:S01]  /*3bf0*/  STL.64 [R1+0xa8], R146 ;  /* 0x0000a89201007387 */ /* 0x0003e20000100a00 */
[--C-:B------:R-:W-:Y:S01]  /*3c00*/  IMAD.WIDE R144, R105, 0x2, R174.reuse ;  /* 0x0000000269907825 */ /* 0x100fe200078e02ae */
[C---:B------:R-:W-:Y:S02]  /*3c10*/  SEL R155, R40.reuse, R17, !P4 ;  /* 0x00000011289b7207 */ /* 0x040fe40006000000 */
[----:B------:R-:W-:Y:S01]  /*3c20*/  SEL R53, R40, R20, !P4 ;  /* 0x0000001428357207 */ /* 0x000fe20006000000 */
[----:B------:R-:W-:Y:S01]  /*3c30*/  IMAD R103, R103, UR4, RZ ;  /* 0x0000000467677c24 */ /* 0x000fe2000f8e02ff */
[----:B------:R2:W-:Y:S01]  /*3c40*/  STL.64 [R1+0x98], R144 ;  /* 0x0000989001007387 */ /* 0x0005e20000100a00 */
[----:B------:R-:W-:Y:S01]  /*3c50*/  IMAD R102, R102, UR4, RZ ;  /* 0x0000000466667c24 */ /* 0x000fe2000f8e02ff */
[----:B------:R-:W-:Y:S01]  /*3c60*/  SEL R59, R40, R23, !P4 ;  /* 0x00000017283b7207 */ /* 0x000fe20006000000 */
[----:B0-----:R-:W-:Y:S01]  /*3c70*/  IMAD.WIDE R148, R104, 0x2, R174 ;  /* 0x0000000268947825 */ /* 0x001fe200078e02ae */
[----:B------:R-:W-:-:S02]  /*3c80*/  SEL R61, R40, R24, !P4 ;  /* 0x00000018283d7207 */ /* 0x000fc40006000000 */
[C---:B------:R-:W-:Y:S01]  /*3c90*/  SEL R63, R40.reuse, R25, !P4 ;  /* 0x00000019283f7207 */ /* 0x040fe20006000000 */
[--C-:B-1----:R-:W-:Y:S01]  /*3ca0*/  IMAD.WIDE R146, R103, 0x2, R174.reuse ;  /* 0x0000000267927825 */ /* 0x102fe200078e02ae */
[----:B------:R0:W-:Y:S01]  /*3cb0*/  STL.64 [R1+0x88], R148 ;  /* 0x0000889401007387 */ /* 0x0001e20000100a00 */
[----:B------:R-:W-:Y:S02]  /*3cc0*/  SEL R65, R40, R26, !P4 ;  /* 0x0000001a28417207 */ /* 0x000fe40006000000 */
[----:B------:R-:W-:Y:S01]  /*3cd0*/  IMAD R101, R101, UR4, RZ ;  /* 0x0000000465657c24 */ /* 0x000fe2000f8e02ff */
[----:B------:R1:W-:Y:S01]  /*3ce0*/  STL.64 [R1+0x78], R146 ;  /* 0x0000789201007387 */ /* 0x0003e20000100a00 */
[--C-:B--2---:R-:W-:Y:S01]  /*3cf0*/  IMAD.WIDE R144, R102, 0x2, R174.reuse ;  /* 0x0000000266907825 */ /* 0x104fe200078e02ae */
[C---:B------:R-:W-:Y:S02]  /*3d00*/  SEL R67, R40.reuse, R27, !P4 ;  /* 0x0000001b28437207 */ /* 0x040fe40006000000 */
[----:B------:R-:W-:Y:S01]  /*3d10*/  SEL R69, R40, R28, !P4 ;  /* 0x0000001c28457207 */ /* 0x000fe20006000000 */
[----:B------:R-:W-:Y:S01]  /*3d20*/  IMAD R100, R100, UR4, RZ ;  /* 0x0000000464647c24 */ /* 0x000fe2000f8e02ff */
[----:B------:R2:W-:Y:S01]  /*3d30*/  STL.64 [R1+0x68], R144 ;  /* 0x0000689001007387 */ /* 0x0005e20000100a00 */
[----:B------:R-:W-:Y:S01]  /*3d40*/  IMAD R99, R99, UR4, RZ ;  /* 0x0000000463637c24 */ /* 0x000fe2000f8e02ff */
[C---:B------:R-:W-:Y:S01]  /*3d50*/  SEL R71, R40.reuse, R29, !P4 ;  /* 0x0000001d28477207 */ /* 0x040fe20006000000 */
[----:B0-----:R-:W-:Y:S01]  /*3d60*/  IMAD.WIDE R148, R101, 0x2, R174 ;  /* 0x0000000265947825 */ /* 0x001fe200078e02ae */
[----:B------:R-:W-:-:S02]  /*3d70*/  SEL R73, R40, R30, !P4 ;  /* 0x0000001e28497207 */ /* 0x000fc40006000000 */
[----:B------:R-:W-:Y:S01]  /*3d80*/  SEL R75, R40, R31, !P4 ;  /* 0x0000001f284b7207 */ /* 0x000fe20006000000 */
        /* <DEDUP_REMOVED lines=15> */
[----:B-1----:R-:W-:Y:S01]  /*3e80*/  IMAD.WIDE R146, R97, 0x2, R174 ;  /* 0x0000000261927825 */ /* 0x002fe200078e02ae */
[----:B------:R0:W-:Y:S01]  /*3e90*/  STL.64 [R1+0x28], R148 ;  /* 0x0000289401007387 */ /* 0x0001e20000100a00 */
[----:B------:R-:W-:Y:S02]  /*3ea0*/  SEL R91, R40, R39, !P4 ;  /* 0x00000027285b7207 */ /* 0x000fe40006000000 */
[----:B------:R-:W-:Y:S01]  /*3eb0*/  IMAD.MOV.U32 R157, RZ, RZ, R51 ;  /* 0x000000ffff9d7224 */ /* 0x000fe200078e0033 */
[----:B------:R1:W-:Y:S01]  /*3ec0*/  STL.64 [R1+0x18], R146 ;  /* 0x0000189201007387 */ /* 0x0003e20000100a00 */
[----:B--2---:R-:W-:Y:S01]  /*3ed0*/  IMAD.WIDE R144, R96, 0x2, R174 ;  /* 0x0000000260907825 */ /* 0x004fe200078e02ae */
[C---:B------:R-:W-:Y:S02]  /*3ee0*/  SEL R51, R40.reuse, R19, !P4 ;  /* 0x0000001328337207 */ /* 0x040fe40006000000 */
[----:B------:R-:W-:Y:S01]  /*3ef0*/  SEL R93, R40, R43, !P4 ;  /* 0x0000002b285d7207 */ /* 0x000fe20006000000 */
[----:B------:R-:W-:Y:S01]  /*3f00*/  @!P2 IMAD.MOV R157, RZ, RZ, -R157 ;  /* 0x000000ffff9da224 */ /* 0x000fe200078e0a9d */
[----:B------:R2:W-:Y:S01]  /*3f10*/  STL.64 [R1+0x8], R144 ;  /* 0x0000089001007387 */ /* 0x0005e20000100a00 */
[----:B------:R-:W-:Y:S01]  /*3f20*/  ISETP.GE.AND P2, PT, R70, RZ, PT ;  /* 0x000000ff4600720c */ /* 0x000fe20003f46270 */
[----:B------:R-:W-:Y:S01]  /*3f30*/  IMAD.WIDE R114, R115, 0x2, R172 ;  /* 0x0000000273727825 */ /* 0x000fe200078e02ac */
[----:B------:R-:W-:-:S02]  /*3f40*/  SEL R234, R40, R151, !P4 ;  /* 0x0000009728ea7207 */ /* 0x000fc40006000000 */
[----:B0-----:R-:W-:Y:S02]  /*3f50*/  CS2R R148, SRZ ;  /* 0x0000000000947805 */ /* 0x001fe4000001ff00 */
[C---:B------:R-:W-:Y:S01]  /*3f60*/  SEL R230, R40.reuse, R153, !P4 ;  /* 0x0000009928e67207 */ /* 0x040fe20006000000 */
[--C-:B-1----:R-:W-:Y:S01]  /*3f70*/  IMAD.WIDE R146, R129, 0x2, R172.reuse ;  /* 0x0000000281927825 */ /* 0x102fe200078e02ac */
[C---:B------:R-:W-:Y:S02]  /*3f80*/  SEL R226, R40.reuse, R157, !P4 ;  /* 0x0000009d28e27207 */ /* 0x040fe40006000000 */
[----:B------:R-:W-:Y:S02]  /*3f90*/  CS2R R150, SRZ ;  /* 0x0000000000967805 */ /* 0x000fe4000001ff00 */
[----:B------:R-:W-:Y:S01]  /*3fa0*/  SEL R222, R40, R163, !P4 ;  /* 0x000000a328de7207 */ /* 0x000fe20006000000 */
[----:B------:R-:W-:Y:S01]  /*3fb0*/  IMAD R108, R108, UR4, RZ ;  /* 0x000000046c6c7c24 */ /* 0x000fe2000f8e02ff */
[----:B------:R0:W-:Y:S01]  /*3fc0*/  STL.64 [R1+0x170], R146 ;  /* 0x0001709201007387 */ /* 0x0001e20000100a00 */
[----:B--2---:R-:W-:-:S04]  /*3fd0*/  IMAD.WIDE R144, R127, 0x2, R172 ;  /* 0x000000027f907825 */ /* 0x004fc800078e02ac */
[--C-:B------:R-:W-:Y:S01]  /*3fe0*/  IMAD.WIDE R126, R125, 0x2, R172.reuse ;  /* 0x000000027d7e7825 */ /* 0x100fe200078e02ac */
[----:B------:R1:W-:Y:S03]  /*3ff0*/  STL.64 [R1+0x160], R144 ;  /* 0x0001609001007387 */ /* 0x0003e60000100a00 */
[----:B------:R-:W-:Y:S01]  /*4000*/  IMAD.WIDE R124, R123, 0x2, R172 ;  /* 0x000000027b7c7825 */ /* 0x000fe200078e02ac */
[----:B------:R2:W-:Y:S01]  /*4010*/  STL.64 [R1+0x150], R126 ;  /* 0x0001507e01007387 */ /* 0x0005e20000100a00 */
[----:B0-----:R-:W-:Y:S02]  /*4020*/  CS2R R146, SRZ ;  /* 0x0000000000927805 */ /* 0x001fe4000001ff00 */
[----:B------:R-:W-:Y:S01]  /*4030*/  IMAD.WIDE R46, R108, 0x2, R174 ;  /* 0x000000026c2e7825 */ /* 0x000fe200078e02ae */
[----:B------:R0:W-:Y:S03]  /*4040*/  STL.64 [R1+0x140], R124 ;  /* 0x0001407c01007387 */ /* 0x0001e60000100a00 */
[----:B------:R-:W-:Y:S01]  /*4050*/  IMAD.MOV.U32 R41, RZ, RZ, R55 ;  /* 0x000000ffff297224 */ /* 0x000fe200078e0037 */
[----:B------:R-:W-:Y:S01]  /*4060*/  SEL R55, R40, R21, !P4 ;  /* 0x0000001528377207 */ /* 0x000fe20006000000 */
[----:B-1----:R-:W-:-:S04]  /*4070*/  IMAD.WIDE R144, R121, 0x2, R172 ;  /* 0x0000000279907825 */ /* 0x002fc800078e02ac */
[--C-:B--2---:R-:W-:Y:S01]  /*4080*/  IMAD.WIDE R126, R119, 0x2, R172.reuse ;  /* 0x00000002777e7825 */ /* 0x104fe200078e02ac */
[----:B------:R-:W-:Y:S03]  /*4090*/  STL.64 [R1+0x130], R144 ;  /* 0x0001309001007387 */ /* 0x000fe60000100a00 */
[----:B0-----:R-:W-:Y:S01]  /*40a0*/  IMAD.WIDE R124, R117, 0x2, R172 ;  /* 0x00000002757c7825 */ /* 0x001fe200078e02ac */
[----:B------:R0:W-:Y:S03]  /*40b0*/  STL.64 [R1+0x120], R126 ;  /* 0x0001207e01007387 */ /* 0x0001e60000100a00 */
[----:B------:R-:W-:Y:S01]  /*40c0*/  IMAD.MOV.U32 R167, RZ, RZ, R57 ;  /* 0x000000ffffa77224 */ /* 0x000fe200078e0039 */
[----:B------:R1:W-:Y:S01]  /*40d0*/  STL.64 [R1+0x110], R124 ;  /* 0x0001107c01007387 */ /* 0x0003e20000100a00 */
[----:B------:R-:W-:Y:S01]  /*40e0*/  IMAD.MOV.U32 R171, RZ, RZ, R79 ;  /* 0x000000ffffab7224 */ /* 0x000fe200078e004f */
[C---:B------:R-:W-:Y:S01]  /*40f0*/  SEL R57, R40.reuse, R22, !P4 ;  /* 0x0000001628397207 */ /* 0x040fe20006000000 */
[----:B------:R-:W-:Y:S01]  /*4100*/  IMAD.MOV.U32 R177, RZ, RZ, R49 ;  /* 0x000000ffffb17224 */ /* 0x000fe200078e0031 */
[----:B------:R2:W-:Y:S01]  /*4110*/  STL.64 [R1+0x100], R114 ;  /* 0x0001007201007387 */ /* 0x0005e20000100a00 */
[----:B------:R-:W-:Y:S01]  /*4120*/  @!P2 IMAD.MOV R41, RZ, RZ, -R41 ;  /* 0x000000ffff29a224 */ /* 0x000fe200078e0a29 */
[C---:B------:R-:W-:Y:S01]  /*4130*/  SEL R49, R40.reuse, R18, !P4 ;  /* 0x0000001228317207 */ /* 0x040fe20006000000 */
[----:B------:R-:W-:Y:S01]  /*4140*/  @!P1 IMAD.MOV R167, RZ, RZ, -R167 ;  /* 0x000000ffffa79224 */ /* 0x000fe200078e0aa7 */
[C---:B------:R-:W-:Y:S01]  /*4150*/  SEL R79, R40.reuse, R33, !P4 ;  /* 0x00000021284f7207 */ /* 0x040fe20006000000 */
[----:B0-----:R-:W-:Y:S01]  /*4160*/  IMAD.WIDE R126, R113, 0x2, R172 ;  /* 0x00000002717e7825 */ /* 0x001fe200078e02ac */
[----:B------:R-:W-:-:S02]  /*4170*/  SEL R192, R40, R41, !P4 ;  /* 0x0000002928c07207 */ /* 0x000fc40006000000 */
[----:B------:R-:W-:Y:S02]  /*4180*/  CS2R R144, SRZ ;  /* 0x0000000000907805 */ /* 0x000fe4000001ff00 */
[----:B------:R-:W-:Y:S01]  /*4190*/  SEL R188, R40, R167, !P4 ;  /* 0x000000a728bc7207 */ /* 0x000fe20006000000 */
[--C-:B-1----:R-:W-:Y:S01]  /*41a0*/  IMAD.WIDE R124, R111, 0x2, R172.reuse ;  /* 0x000000026f7c7825 */ /* 0x102fe200078e02ac */
[----:B------:R0:W-:Y:S01]  /*41b0*/  STL.64 [R1+0xf0], R126 ;  /* 0x0000f07e01007387 */ /* 0x0001e20000100a00 */
[----:B------:R-:W-:Y:S02]  /*41c0*/  LOP3.LUT R113, R112, 0x4, RZ, 0xc0, !PT ;  /* 0x0000000470717812 */ /* 0x000fe400078ec0ff */
[--C-:B--2---:R-:W-:Y:S01]  /*41d0*/  IMAD.WIDE R114, R109, 0x2, R172.reuse ;  /* 0x000000026d727825 */ /* 0x104fe200078e02ac */
[----:B------:R1:W-:Y:S03]  /*41e0*/  STL.64 [R1+0xe0], R124 ;  /* 0x0000e07c01007387 */ /* 0x0003e60000100a00 */
[----:B------:R-:W-:Y:S01]  /*41f0*/  IMAD.WIDE R108, R108, 0x2, R172 ;  /* 0x000000026c6c7825 */ /* 0x000fe200078e02ac */
[----:B------:R2:W-:Y:S03]  /*4200*/  STL.64 [R1+0xd0], R114 ;  /* 0x0000d07201007387 */ /* 0x0005e60000100a00 */
[----:B------:R-:W-:Y:S01]  /*4210*/  @!P5 IMAD.MOV R171, RZ, RZ, -R171 ;  /* 0x000000ffffabd224 */ /* 0x000fe200078e0aab */
[----:B------:R3:W-:Y:S01]  /*4220*/  STL.64 [R1+0xc0], R108 ;  /* 0x0000c06c01007387 */ /* 0x0007e20000100a00 */
[----:B------:R-:W-:Y:S01]  /*4230*/  @!P6 IMAD.MOV R177, RZ, RZ, -R177 ;  /* 0x000000ffffb1e224 */ /* 0x000fe200078e0ab1 */
[----:B0-----:R-:W-:Y:S01]  /*4240*/  CS2R R126, SRZ ;  /* 0x00000000007e7805 */ /* 0x001fe2000001ff00 */
[----:B------:R-:W-:Y:S01]  /*4250*/  IMAD R165, R165, UR4, RZ ;  /* 0x00000004a5a57c24 */ /* 0x000fe2000f8e02ff */
[C---:B------:R-:W-:Y:S01]  /*4260*/  SEL R184, R40.reuse, R171, !P4 ;  /* 0x000000ab28b87207 */ /* 0x040fe20006000000 */
[----:B-1----:R-:W-:Y:S01]  /*4270*/  IMAD.WIDE R124, R107, 0x2, R172 ;  /* 0x000000026b7c7825 */ /* 0x002fe200078e02ac */
[----:B------:R-:W-:-:S03]  /*4280*/  SEL R40, R40, R177, !P4 ;  /* 0x000000b128287207 */ /* 0x000fc60006000000 */
[--C-:B--2---:R-:W-:Y:S01]  /*4290*/  IMAD.WIDE R114, R106, 0x2, R172.reuse ;  /* 0x000000026a727825 */ /* 0x104fe200078e02ac */
[----:B------:R0:W-:Y:S03]  /*42a0*/  STL.64 [R1+0xb0], R124 ;  /* 0x0000b07c01007387 */ /* 0x0001e60000100a00 */
[--C-:B---3--:R-:W-:Y:S01]  /*42b0*/  IMAD.WIDE R108, R105, 0x2, R172.reuse ;  /* 0x00000002696c7825 */ /* 0x108fe200078e02ac */
[----:B------:R1:W-:Y:S03]  /*42c0*/  STL.64 [R1+0xa0], R114 ;  /* 0x0000a07201007387 */ /* 0x0003e60000100a00 */
[--C-:B------:R-:W-:Y:S01]  /*42d0*/  IMAD.WIDE R106, R104, 0x2, R172.reuse ;  /* 0x00000002686a7825 */ /* 0x100fe200078e02ac */
[----:B------:R2:W-:Y:S03]  /*42e0*/  STL.64 [R1+0x90], R108 ;  /* 0x0000906c01007387 */ /* 0x0005e60000100a00 */
[----:B------:R-:W-:Y:S01]  /*42f0*/  IMAD.WIDE R104, R103, 0x2, R172 ;  /* 0x0000000267687825 */ /* 0x000fe200078e02ac */
[----:B------:R3:W-:Y:S01]  /*4300*/  STL.64 [R1+0x80], R106 ;  /* 0x0000806a01007387 */ /* 0x0007e20000100a00 */
[----:B0-----:R-:W-:-:S02]  /*4310*/  CS2R R124, SRZ ;  /* 0x00000000007c7805 */ /* 0x001fc4000001ff00 */
[--C-:B------:R-:W-:Y:S01]  /*4320*/  IMAD.WIDE R102, R102, 0x2, R172.reuse ;  /* 0x0000000266667825 */ /* 0x100fe200078e02ac */
[----:B------:R0:W-:Y:S01]  /*4330*/  STL.64 [R1+0x70], R104 ;  /* 0x0000706801007387 */ /* 0x0001e20000100a00 */
[----:B-1----:R-:W-:Y:S02]  /*4340*/  CS2R R114, SRZ ;  /* 0x0000000000727805 */ /* 0x002fe4000001ff00 */
[----:B------:R-:W-:Y:S01]  /*4350*/  IMAD R161, R161, UR4, RZ ;  /* 0x00000004a1a17c24 */ /* 0x000fe2000f8e02ff */
[----:B------:R1:W-:Y:S01]  /*4360*/  STL.64 [R1+0x60], R102 ;  /* 0x0000606601007387 */ /* 0x0003e20000100a00 */
[----:B------:R-:W-:Y:S01]  /*4370*/  IMAD R155, R155, UR4, RZ ;  /* 0x000000049b9b7c24 */ /* 0x000fe2000f8e02ff */
[----:B--2---:R-:W-:Y:S01]  /*4380*/  LOP3.LUT R108, R170, 0x5c, RZ, 0xfc, !PT ;  /* 0x0000005caa6c7812 */ /* 0x004fe200078efcff */
[----:B------:R-:W-:Y:S02]  /*4390*/  IMAD R49, R49, UR4, RZ ;  /* 0x0000000431317c24 */ /* 0x000fe4000f8e02ff */
[----:B---3--:R-:W-:-:S04]  /*43a0*/  IMAD.WIDE R106, R101, 0x2, R172 ;  /* 0x00000002656a7825 */ /* 0x008fc800078e02ac */
[--C-:B0-----:R-:W-:Y:S01]  /*43b0*/  IMAD.WIDE R104, R100, 0x2, R172.reuse ;  /* 0x0000000264687825 */ /* 0x101fe200078e02ac */
[----:B------:R0:W-:Y:S03]  /*43c0*/  STL.64 [R1+0x50], R106 ;  /* 0x0000506a01007387 */ /* 0x0001e60000100a00 */
[----:B-1----:R-:W-:Y:S01]  /*43d0*/  IMAD.WIDE R102, R99, 0x2, R172 ;  /* 0x0000000263667825 */ /* 0x002fe200078e02ac */
[----:B------:R1:W-:Y:S03]  /*43e0*/  STL.64 [R1+0x40], R104 ;  /* 0x0000406801007387 */ /* 0x0003e60000100a00 */
[----:B------:R-:W-:Y:S01]  /*43f0*/  IMAD R51, R51, UR4, RZ ;  /* 0x0000000433337c24 */ /* 0x000fe2000f8e02ff */
[----:B------:R2:W-:Y:S01]  /*4400*/  STL.64 [R1+0x30], R102 ;  /* 0x0000306601007387 */ /* 0x0005e20000100a00 */
[----:B------:R-:W-:-:S02]  /*4410*/  IMAD R53, R53, UR4, RZ ;  /* 0x0000000435357c24 */ /* 0x000fc4000f8e02ff */
[----:B------:R-:W-:Y:S01]  /*4420*/  IMAD R55, R55, UR4, RZ ;  /* 0x0000000437377c24 */ /* 0x000fe2000f8e02ff */
[C---:B0-----:R-:W-:Y:S01]  /*4430*/  LOP3.LUT R106, R170.reuse, 0x54, RZ, 0xfc, !PT ;  /* 0x00000054aa6a7812 */ /* 0x041fe200078efcff */
[----:B------:R-:W-:Y:S01]  /*4440*/  IMAD R57, R57, UR4, RZ ;  /* 0x0000000439397c24 */ /* 0x000fe2000f8e02ff */
[C---:B------:R-:W-:Y:S01]  /*4450*/  LOP3.LUT R107, R170.reuse, 0x58, RZ, 0xfc, !PT ;  /* 0x00000058aa6b7812 */ /* 0x040fe200078efcff */
[----:B------:R-:W-:Y:S01]  /*4460*/  IMAD R59, R59, UR4, RZ ;  /* 0x000000043b3b7c24 */ /* 0x000fe2000f8e02ff */
[C---:B-1----:R-:W-:Y:S01]  /*4470*/  LOP3.LUT R105, R170.reuse, 0x50, RZ, 0xfc, !PT ;  /* 0x00000050aa697812 */ /* 0x042fe200078efcff */
[----:B------:R-:W-:Y:S01]  /*4480*/  IMAD R61, R61, UR4, RZ ;  /* 0x000000043d3d7c24 */ /* 0x000fe2000f8e02ff */
[C---:B------:R-:W-:Y:S01]  /*4490*/  LOP3.LUT R104, R170.reuse, 0x4c, RZ, 0xfc, !PT ;  /* 0x0000004caa687812 */ /* 0x040fe200078efcff */
[----:B------:R-:W-:Y:S01]  /*44a0*/  IMAD R63, R63, UR4, RZ ;  /* 0x000000043f3f7c24 */ /* 0x000fe2000f8e02ff */
[C---:B--2---:R-:W-:Y:S01]  /*44b0*/  LOP3.LUT R102, R170.reuse, 0x44, RZ, 0xfc, !PT ;  /* 0x00000044aa667812 */ /* 0x044fe200078efcff */
[----:B------:R-:W-:Y:S01]  /*44c0*/  IMAD R65, R65, UR4, RZ ;  /* 0x0000000441417c24 */ /* 0x000fe2000f8e02ff */
[----:B------:R-:W-:Y:S01]  /*44d0*/  LOP3.LUT R103, R170, 0x48, RZ, 0xfc, !PT ;  /* 0x00000048aa677812 */ /* 0x000fe200078efcff */
[----:B------:R-:W-:-:S02]  /*44e0*/  IMAD R67, R67, UR4, RZ ;  /* 0x0000000443437c24 */ /* 0x000fc4000f8e02ff */
[----:B------:R-:W-:Y:S02]  /*44f0*/  IMAD R69, R69, UR4, RZ ;  /* 0x0000000445457c24 */ /* 0x000fe4000f8e02ff */
[----:B------:R-:W-:Y:S02]  /*4500*/  IMAD R71, R71, UR4, RZ ;  /* 0x0000000447477c24 */ /* 0x000fe4000f8e02ff */
[----:B------:R-:W-:Y:S02]  /*4510*/  IMAD R73, R73, UR4, RZ ;  /* 0x0000000449497c24 */ /* 0x000fe4000f8e02ff */
[----:B------:R-:W-:Y:S02]  /*4520*/  IMAD R75, R75, UR4, RZ ;  /* 0x000000044b4b7c24 */ /* 0x000fe4000f8e02ff */
[----:B------:R-:W-:Y:S02]  /*4530*/  IMAD R77, R77, UR4, RZ ;  /* 0x000000044d4d7c24 */ /* 0x000fe4000f8e02ff */
        /* <DEDUP_REMOVED lines=20> */
[----:B------:R-:W-:-:S04]  /*4680*/  IMAD.WIDE R100, R98, 0x2, R172 ;  /* 0x0000000262647825 */ /* 0x000fc800078e02ac */
[--C-:B------:R-:W-:Y:S01]  /*4690*/  IMAD.WIDE R98, R97, 0x2, R172.reuse ;  /* 0x0000000261627825 */ /* 0x100fe200078e02ac */
[----:B------:R0:W-:Y:S03]  /*46a0*/  STL.64 [R1+0x20], R100 ;  /* 0x0000206401007387 */ /* 0x0001e60000100a00 */
[----:B------:R-:W-:Y:S01]  /*46b0*/  IMAD R0, R40, UR4, RZ ;  /* 0x0000000428007c24 */ /* 0x000fe2000f8e02ff */
[----:B------:R1:W-:Y:S01]  /*46c0*/  STL.64 [R1+0x10], R98 ;  /* 0x0000106201007387 */ /* 0x0003e20000100a00 */
[----:B------:R-:W-:-:S04]  /*46d0*/  IMAD.WIDE R96, R96, 0x2, R172 ;  /* 0x0000000260607825 */ /* 0x000fc800078e02ac */
[----:B------:R-:W-:Y:S01]  /*46e0*/  IMAD R95, R95, UR5, RZ ;  /* 0x000000055f5f7c24 */ /* 0x000fe2000f8e02ff */
[----:B------:R2:W-:Y:S01]  /*46f0*/  STL.64 [R1], R96 ;  /* 0x0000006001007387 */ /* 0x0005e20000100a00 */
[--C-:B------:R-:W-:Y:S01]  /*4700*/  IMAD.WIDE R166, R165, 0x2, R174.reuse ;  /* 0x00000002a5a67825 */ /* 0x100fe200078e02ae */
[C---:B0-----:R-:W-:Y:S01]  /*4710*/  LOP3.LUT R100, R170.reuse, 0x64, RZ, 0xfc, !PT ;  /* 0x00000064aa647812 */ /* 0x041fe200078efcff */
[----:B------:R-:W-:Y:S01]  /*4720*/  ULDC.64 UR4, c[0x0][0x218] ;  /* 0x0000860000047ab9 */ /* 0x000fe20000000a00 */
[----:B------:R-:W-:Y:S01]  /*4730*/  LEA R94, P0, R95, UR6, 0x1 ;  /* 0x000000065f5e7c11 */ /* 0x000fe2000f8008ff */
[--C-:B------:R-:W-:Y:S01]  /*4740*/  IMAD.WIDE R162, R161, 0x2, R174.reuse ;  /* 0x00000002a1a27825 */ /* 0x100fe200078e02ae */
[----:B------:R0:W-:Y:S01]  /*4750*/  STL [R1+0x18c], R113 ;  /* 0x00018c7101007387 */ /* 0x0001e20000100800 */
[----:B------:R-:W-:Y:S01]  /*4760*/  ULDC UR6, c[0x0][0x238] ;  /* 0x00008e0000067ab9 */ /* 0x000fe20000000800 */
[C---:B-1----:R-:W-:Y:S01]  /*4770*/  LOP3.LUT R98, R170.reuse, 0x6c, RZ, 0xfc, !PT ;  /* 0x0000006caa627812 */ /* 0x042fe200078efcff */
[----:B------:R-:W-:Y:S01]  /*4780*/  IMAD.WIDE R156, R155, 0x2, R174 ;  /* 0x000000029b9c7825 */ /* 0x000fe200078e02ae */
[----:B------:R-:W-:-:S02]  /*4790*/  LOP3.LUT R99, R170, 0x68, RZ, 0xfc, !PT ;  /* 0x00000068aa637812 */ /* 0x000fc400078efcff */
[C---:B--2---:R-:W-:Y:S01]  /*47a0*/  LOP3.LUT R97, R170.reuse, 0x70, RZ, 0xfc, !PT ;  /* 0x00000070aa617812 */ /* 0x044fe200078efcff */
[--C-:B------:R-:W-:Y:S01]  /*47b0*/  IMAD.WIDE R152, R49, 0x2, R174.reuse ;  /* 0x0000000231987825 */ /* 0x100fe200078e02ae */
[C---:B------:R-:W-:Y:S02]  /*47c0*/  LOP3.LUT R96, R170.reuse, 0x74, RZ, 0xfc, !PT ;  /* 0x00000074aa607812 */ /* 0x040fe400078efcff */
[----:B------:R-:W-:Y:S01]  /*47d0*/  LOP3.LUT R101, R170, 0x40, RZ, 0xfc, !PT ;  /* 0x00000040aa657812 */ /* 0x000fe200078efcff */
[----:B------:R-:W-:Y:S01]  /*47e0*/  IMAD.WIDE R2, R51, 0x2, R174 ;  /* 0x0000000233027825 */ /* 0x000fe200078e02ae */
[----:B------:R-:W-:-:S03]  /*47f0*/  LEA.HI.X.SX32 R95, R95, UR7, 0x1, P0 ;  /* 0x000000075f5f7c11 */ /* 0x000fc600080f0eff */
[----:B------:R-:W-:-:S04]  /*4800*/  IMAD.WIDE R4, R53, 0x2, R174 ;  /* 0x0000000235047825 */ /* 0x000fc800078e02ae */
        /* <DEDUP_REMOVED lines=71> */
[----:B------:R-:W-:Y:S02]  /*4c80*/  IMAD.SHL.U32 R111, R112, 0x10, RZ ;  /* 0x00000010706f7824 */ /* 0x000fe400078e00ff */
[----:B------:R-:W-:-:S03]  /*4c90*/  IMAD.WIDE R174, R0, 0x2, R174 ;  /* 0x0000000200ae7825 */ /* 0x000fc600078e02ae */
[----:B------:R-:W-:Y:S01]  /*4ca0*/  STL [R1+0x188], R111 ;  /* 0x0001886f01007387 */ /* 0x000fe20000100800 */
[----:B------:R-:W-:Y:S01]  /*4cb0*/  IMAD.WIDE R172, R0, 0x2, R172 ;  /* 0x0000000200ac7825 */ /* 0x000fe200078e02ac */
[----:B------:R-:W-:-:S03]  /*4cc0*/  LOP3.LUT R0, R170, 0x78, RZ, 0xfc, !PT ;  /* 0x00000078aa007812 */ /* 0x000fc600078efcff */
[----:B------:R-:W-:Y:S01]  /*4cd0*/  IMAD.SHL.U32 R109, R112, 0x40, RZ ;  /* 0x00000040706d7824 */ /* 0x000fe200078e00ff */
[----:B0-----:R-:W-:Y:S01]  /*4ce0*/  CS2R R112, SRZ ;  /* 0x0000000000707805 */ /* 0x001fe2000001ff00 */
[----:B------:R-:W-:Y:S02]  /*4cf0*/  IMAD R96, R96, UR6, RZ ;  /* 0x0000000660607c24 */ /* 0x000fe4000f8e02ff */
[----:B------:R-:W-:Y:S01]  /*4d00*/  IMAD R96, R99, UR6, RZ ;  /* 0x0000000663607c24 */ /* 0x000fe2000f8e02ff */
[----:B------:R0:W-:Y:S01]  /*4d10*/  STL [R1+0x184], R109 ;  /* 0x0001846d01007387 */ /* 0x0001e20000100800 */
[----:B------:R-:W-:Y:S02]  /*4d20*/  IMAD R96, R106, UR6, RZ ;  /* 0x000000066a607c24 */ /* 0x000fe4000f8e02ff */
[----:B------:R-:W-:Y:S02]  /*4d30*/  IMAD R96, R103, UR6, RZ ;  /* 0x0000000667607c24 */ /* 0x000fe4000f8e02ff */
[----:B------:R-:W-:-:S02]  /*4d40*/  IMAD R96, R158, UR6, RZ ;  /* 0x000000069e607c24 */ /* 0x000fc4000f8e02ff */
[----:B------:R-:W-:Y:S02]  /*4d50*/  IMAD R96, R138, UR6, RZ ;  /* 0x000000068a607c24 */ /* 0x000fe4000f8e02ff */
[----:B------:R-:W-:Y:S02]  /*4d60*/  IMAD R96, R132, UR6, RZ ;  /* 0x0000000684607c24 */ /* 0x000fe4000f8e02ff */
[----:B0-----:R-:W-:Y:S02]  /*4d70*/  IMAD R109, R0, UR6, RZ ;  /* 0x00000006006d7c24 */ /* 0x001fe4000f8e02ff */
        /* <DEDUP_REMOVED lines=20> */
[----:B------:R-:W-:-:S07]  /*4ec0*/  IMAD R0, R110, UR6, RZ ;  /* 0x000000066e007c24 */ /* 0x000fce000f8e02ff */
.L_x_2:
[C---:B------:R-:W-:Y:S01]  /*4ed0*/  LOP3.LUT R96, R170.reuse, 0x60, RZ, 0xfc, !PT ;  /* 0x00000060aa607812 */ /* 0x040fe200078efcff */
[----:B------:R-:W-:Y:S01]  /*4ee0*/  ULDC UR6, c[0x0][0x238] ;  /* 0x00008e0000067ab9 */ /* 0x000fe20000000800 */
[C---:B------:R-:W-:Y:S01]  /*4ef0*/  ISETP.GE.AND P2, PT, R170.reuse, UR9, PT ;  /* 0x00000009aa007c0c */ /* 0x040fe2000bf46270 */
[----:B------:R-:W-:Y:S01]  /*4f00*/  ULDC UR7, c[0x0][0x238] ;  /* 0x00008e0000077ab9 */ /* 0x000fe20000000800 */
[C---:B------:R-:W-:Y:S01]  /*4f10*/  LOP3.LUT R100, R170.reuse, 0x10, RZ, 0xfc, !PT ;  /* 0x00000010aa647812 */ /* 0x040fe200078efcff */
[----:B------:R-:W-:Y:S01]  /*4f20*/  STL.64 [R1+0x1b0], R146 ;  /* 0x0001b09201007387 */ /* 0x000fe20000100a00 */
[C---:B------:R-:W-:Y:S01]  /*4f30*/  LOP3.LUT R98, R170.reuse, 0x4, RZ, 0xfc, !PT ;  /* 0x00000004aa627812 */ /* 0x040fe200078efcff */
[----:B------:R-:W-:Y:S01]  /*4f40*/  ULDC UR8, c[0x0][0x238] ;  /* 0x00008e0000087ab9 */ /* 0x000fe20000000800 */
[C---:B------:R-:W-:Y:S01]  /*4f50*/  LOP3.LUT R102, R170.reuse, 0x8, RZ, 0xfc, !PT ;  /* 0x00000008aa667812 */ /* 0x040fe200078efcff */
[----:B------:R-:W-:Y:S01]  /*4f60*/  STL.64 [R1+0x1a8], R112 ;  /* 0x0001a87001007387 */ /* 0x000fe20000100a00 */
[----:B------:R-:W-:Y:S01]  /*4f70*/  LOP3.LUT R97, R170, 0x4, RZ, 0xfc, !PT ;  /* 0x00000004aa617812 */ /* 0x000fe200078efcff */
[----:B------:R-:W-:Y:S01]  /*4f80*/  IMAD R98, R98, UR6, RZ ;  /* 0x0000000662627c24 */ /* 0x000fe2000f8e02ff */
[----:B------:R-:W-:Y:S01]  /*4f90*/  ISETP.GE.AND P0, PT, R96, UR9, PT ;  /* 0x0000000960007c0c */ /* 0x000fe2000bf06270 */
[----:B------:R-:W-:Y:S01]  /*4fa0*/  IMAD R96, R170, UR12, RZ ;  /* 0x0000000caa607c24 */ /* 0x000fe2000f8e02ff */
[----:B------:R-:W-:Y:S01]  /*4fb0*/  ISETP.GE.AND P4, PT, R100, UR9, PT ;  /* 0x0000000964007c0c */ /* 0x000fe2000bf86270 */
[----:B------:R-:W-:Y:S01]  /*4fc0*/  ULDC UR6, c[0x0][0x238] ;  /* 0x00008e0000067ab9 */ /* 0x000fe20000000800 */
[----:B------:R-:W-:Y:S01]  /*4fd0*/  LOP3.LUT R100, R170, 0x8, RZ, 0xfc, !PT ;  /* 0x00000008aa647812 */ /* 0x000fe200078efcff */
[--C-:B------:R-:W-:Y:S01]  /*4fe0*/  IMAD.WIDE R98, R98, 0x2, R94.reuse ;  /* 0x0000000262627825 */ /* 0x100fe200078e025e */
[----:B------:R-:W-:Y:S01]  /*4ff0*/  ISETP.GE.AND P5, PT, R102, UR9, PT ;  /* 0x0000000966007c0c */ /* 0x000fe2000bfa6270 */
[----:B------:R-:W-:Y:S01]  /*5000*/  STL.64 [R1+0x1a0], R114 ;  /* 0x0001a07201007387 */ /* 0x000fe20000100a00 */
[----:B------:R-:W-:Y:S01]  /*5010*/  ISETP.GE.AND P3, PT, R97, UR9, PT ;  /* 0x0000000961007c0c */ /* 0x000fe2000bf66270 */
[----:B------:R-:W-:Y:S01]  /*5020*/  IMAD.WIDE R96, R96, 0x2, R94 ;  /* 0x0000000260607825 */ /* 0x000fe200078e025e */
[----:B------:R-:W-:Y:S01]  /*5030*/  PRMT R171, RZ, 0x7610, R171 ;  /* 0x00007610ffab7816 */ /* 0x000fe200000000ab */
[----:B------:R0:W-:Y:S01]  /*5040*/  STL.64 [R1+0x198], R124 ;  /* 0x0001987c01007387 */ /* 0x0001e20000100a00 */
[----:B------:R-:W-:Y:S01]  /*5050*/  PRMT R141, RZ, 0x7610, R141 ;  /* 0x00007610ff8d7816 */ /* 0x000fe2000000008d */
[----:B------:R-:W-:Y:S01]  /*5060*/  IMAD R100, R100, UR6, RZ ;  /* 0x0000000664647c24 */ /* 0x000fe2000f8e02ff */
[C---:B------:R-:W-:Y:S01]  /*5070*/  LOP3.LUT R101, R170.reuse, 0xc, RZ, 0xfc, !PT ;  /* 0x0000000caa657812 */ /* 0x040fe200078efcff */
[----:B------:R-:W-:Y:S01]  /*5080*/  ULDC UR6, c[0x0][0x238] ;  /* 0x00008e0000067ab9 */ /* 0x000fe20000000800 */
[----:B------:R1:W2:Y:S01]  /*5090*/  @!P2 LDG.E.U16 R171, desc[UR10][R96.64] ;  /* 0x0000000a60aba981 */ /* 0x0002a2000c1e1500 */
[----:B------:R-:W-:Y:S01]  /*50a0*/  PRMT R123, RZ, 0x7610, R123 ;  /* 0x00007610ff7b7816 */ /* 0x000fe2000000007b */
[----:B------:R-:W-:Y:S01]  /*50b0*/  ULDC UR14, c[0x0][0x238] ;  /* 0x00008e00000e7ab9 */ /* 0x000fe20000000800 */
[----:B------:R-:W-:Y:S01]  /*50c0*/  LOP3.LUT R102, R170, 0x1c, RZ, 0xfc, !PT ;  /* 0x0000001caa667812 */ /* 0x000fe200078efcff */
[----:B------:R3:W-:Y:S01]  /*50d0*/  STL.64 [R1+0x190], R126 ;  /* 0x0001907e01007387 */ /* 0x0007e20000100a00 */
[----:B------:R-:W-:-:S02]  /*50e0*/  ISETP.GE.AND P6, PT, R101, UR9, PT ;  /* 0x0000000965007c0c */ /* 0x000fc4000bfc6270 */
[----:B------:R-:W-:Y:S01]  /*50f0*/  LOP3.LUT R0, R170, 0x64, RZ, 0xfc, !PT ;  /* 0x00000064aa007812 */ /* 0x000fe200078efcff */
[----:B------:R-:W4:Y:S01]  /*5100*/  @!P3 LDG.E.U16 R123, desc[UR10][R98.64] ;  /* 0x0000000a627bb981 */ /* 0x000f22000c1e1500 */
[----:B-1----:R-:W-:Y:S01]  /*5110*/  IMAD.WIDE R96, R100, 0x2, R94 ;  /* 0x0000000264607825 */ /* 0x002fe200078e025e */
[C---:B------:R-:W-:Y:S02]  /*5120*/  LOP3.LUT R100, R170.reuse, 0x10, RZ, 0xfc, !PT ;  /* 0x00000010aa647812 */ /* 0x040fe400078efcff */
[C---:B------:R-:W-:Y:S02]  /*5130*/  LOP3.LUT R103, R170.reuse, 0x18, RZ, 0xfc, !PT ;  /* 0x00000018aa677812 */ /* 0x040fe400078efcff */
[C---:B------:R-:W-:Y:S01]  /*5140*/  LOP3.LUT R104, R170.reuse, 0x18, RZ, 0xfc, !PT ;  /* 0x00000018aa687812 */ /* 0x040fe200078efcff */
[----:B------:R1:W5:Y:S01]  /*5150*/  @!P5 LDG.E.U16 R141, desc[UR10][R96.64] ;  /* 0x0000000a608dd981 */ /* 0x000362000c1e1500 */
[----:B------:R-:W-:Y:S02]  /*5160*/  LOP3.LUT R101, R170, 0x14, RZ, 0xfc, !PT ;  /* 0x00000014aa657812 */ /* 0x000fe400078efcff */
[----:B------:R-:W-:-:S02]  /*5170*/  ISETP.GE.AND P5, PT, R102, UR9, PT ;  /* 0x0000000966007c0c */ /* 0x000fc4000bfa6270 */
[----:B------:R-:W-:Y:S02]  /*5180*/  PRMT R138, RZ, 0x7610, R138 ;  /* 0x00007610ff8a7816 */ /* 0x000fe4000000008a */
[----:B------:R-:W-:Y:S02]  /*5190*/  PRMT R139, RZ, 0x7610, R139 ;  /* 0x00007610ff8b7816 */ /* 0x000fe4000000008b */
[----:B------:R-:W-:Y:S02]  /*51a0*/  PRMT R131, RZ, 0x7610, R131 ;  /* 0x00007610ff837816 */ /* 0x000fe40000000083 */
[----:B------:R-:W-:Y:S02]  /*51b0*/  PRMT R137, RZ, 0x7610, R137 ;  /* 0x00007610ff897816 */ /* 0x000fe40000000089 */
[----:B------:R-:W-:Y:S02]  /*51c0*/  PRMT R120, RZ, 0x7610, R120 ;  /* 0x00007610ff787816 */ /* 0x000fe40000000078 */
[----:B------:R-:W-:-:S02]  /*51d0*/  PRMT R130, RZ, 0x7610, R130 ;  /* 0x00007610ff827816 */ /* 0x000fc40000000082 */
[----:B------:R-:W-:Y:S02]  /*51e0*/  PRMT R129, RZ, 0x7610, R129 ;  /* 0x00007610ff817816 */ /* 0x000fe40000000081 */
[----:B------:R-:W-:Y:S02]  /*51f0*/  PRMT R195, RZ, 0x7610, R195 ;  /* 0x00007610ffc37816 */ /* 0x000fe400000000c3 */
[----:B------:R-:W-:Y:S02]  /*5200*/  PRMT R194, RZ, 0x7610, R194 ;  /* 0x00007610ffc27816 */ /* 0x000fe400000000c2 */
[----:B------:R-:W-:Y:S02]  /*5210*/  PRMT R119, RZ, 0x7610, R119 ;  /* 0x00007610ff777816 */ /* 0x000fe40000000077 */
[----:B------:R-:W-:Y:S02]  /*5220*/  PRMT R118, RZ, 0x7610, R118 ;  /* 0x00007610ff767816 */ /* 0x000fe40000000076 */
[----:B------:R-:W-:-:S02]  /*5230*/  PRMT R200, RZ, 0x7610, R200 ;  /* 0x00007610ffc87816 */ /* 0x000fc400000000c8 */
[----:B------:R-:W-:Y:S02]  /*5240*/  PRMT R109, RZ, 0x7610, R109 ;  /* 0x00007610ff6d7816 */ /* 0x000fe4000000006d */
[C---:B------:R-:W-:Y:S02]  /*5250*/  LOP3.LUT R106, R170.reuse, 0x48, RZ, 0xfc, !PT ;  /* 0x00000048aa6a7812 */ /* 0x040fe400078efcff */
[C---:B------:R-:W-:Y:S02]  /*5260*/  LOP3.LUT R105, R170.reuse, 0x4c, RZ, 0xfc, !PT ;  /* 0x0000004caa697812 */ /* 0x040fe400078efcff */
[----:B------:R-:W-:Y:S01]  /*5270*/  PRMT R217, RZ, 0x7610, R217 ;  /* 0x00007610ffd97816 */ /* 0x000fe200000000d9 */
[----:B0-----:R-:W0:Y:S01]  /*5280*/  S2R R124, SR_TID.X ;  /* 0x00000000007c7919 */ /* 0x001e220000002100 */
[----:B------:R-:W-:Y:S01]  /*5290*/  LOP3.LUT R102, R170, 0x14, RZ, 0xfc, !PT ;  /* 0x00000014aa667812 */ /* 0x000fe200078efcff */
[----:B------:R-:W-:Y:S01]  /*52a0*/  IMAD R100, R100, UR6, RZ ;  /* 0x0000000664647c24 */ /* 0x000fe2000f8e02ff */
[----:B------:R-:W-:Y:S01]  /*52b0*/  ISETP.GE.AND P3, PT, R101, UR9, PT ;  /* 0x0000000965007c0c */ /* 0x000fe2000bf66270 */
[----:B------:R-:W-:Y:S01]  /*52c0*/  ULDC UR6, c[0x0][0x238] ;  /* 0x00008e0000067ab9 */ /* 0x000fe20000000800 */
[----:B------:R-:W-:Y:S01]  /*52d0*/  LOP3.LUT R101, R170, 0xc, RZ, 0xfc, !PT ;  /* 0x0000000caa657812 */ /* 0x000fe200078efcff */
[----:B------:R-:W-:Y:S01]  /*52e0*/  IMAD R102, R102, UR6, RZ ;  /* 0x0000000666667c24 */ /* 0x000fe2000f8e02ff */
[----:B------:R-:W-:Y:S01]  /*52f0*/  ISETP.GE.AND P2, PT, R103, UR9, PT ;  /* 0x0000000967007c0c */ /* 0x000fe2000bf46270 */
[----:B------:R-:W-:Y:S01]  /*5300*/  ULDC UR6, c[0x0][0x238] ;  /* 0x00008e0000067ab9 */ /* 0x000fe20000000800 */
[----:B------:R-:W-:Y:S01]  /*5310*/  ISETP.GE.AND P1, PT, R0, UR9, PT ;  /* 0x0000000900007c0c */ /* 0x000fe2000bf26270 */
[----:B------:R-:W-:Y:S01]  /*5320*/  IMAD R101, R101, UR7, RZ ;  /* 0x0000000765657c24 */ /* 0x000fe2000f8e02ff */
[----:B------:R-:W-:Y:S01]  /*5330*/  ULDC UR7, c[0x0][0x238] ;  /* 0x00008e0000077ab9 */ /* 0x000fe20000000800 */
[--C-:B-1----:R-:W-:Y:S01]  /*5340*/  IMAD.WIDE R96, R102, 0x2, R94.reuse ;  /* 0x0000000266607825 */ /* 0x102fe200078e025e */
[C---:B------:R-:W-:Y:S01]  /*5350*/  LOP3.LUT R102, R170.reuse, 0x1c, RZ, 0xfc, !PT ;  /* 0x0000001caa667812 */ /* 0x040fe200078efcff */
[----:B------:R-:W4:Y:S02]  /*5360*/  LDL.64 R114, [R1+0x170] ;  /* 0x0001700001727983 */ /* 0x000f240000100a00 */
[--C-:B------:R-:W-:Y:S01]  /*5370*/  IMAD.WIDE R98, R101, 0x2, R94.reuse ;  /* 0x0000000265627825 */ /* 0x100fe200078e025e */
[----:B------:R-:W-:Y:S01]  /*5380*/  LOP3.LUT R0, R170, 0x24, RZ, 0xfc, !PT ;  /* 0x00000024aa007812 */ /* 0x000fe200078efcff */
[----:B------:R-:W4:Y:S02]  /*5390*/  @!P3 LDG.E.U16 R137, desc[UR10][R96.64] ;  /* 0x0000000a6089b981 */ /* 0x000f24000c1e1500 */
[----:B------:R-:W-:-:S02]  /*53a0*/  IMAD.WIDE R100, R100, 0x2, R94 ;  /* 0x0000000264647825 */ /* 0x000fc400078e025e */
[----:B------:R1:W4:Y:S02]  /*53b0*/  @!P6 LDG.E.U16 R138, desc[UR10][R98.64] ;  /* 0x0000000a628ae981 */ /* 0x000324000c1e1500 */
[----:B------:R-:W-:Y:S01]  /*53c0*/  IMAD R104, R104, UR7, RZ ;  /* 0x0000000768687c24 */ /* 0x000fe2000f8e02ff */
[----:B------:R-:W-:Y:S01]  /*53d0*/  LOP3.LUT R103, R170, 0x20, RZ, 0xfc, !PT ;  /* 0x00000020aa677812 */ /* 0x000fe200078efcff */
[----:B------:R-:W-:Y:S01]  /*53e0*/  IMAD R102, R102, UR6, RZ ;  /* 0x0000000666667c24 */ /* 0x000fe2000f8e02ff */
[----:B------:R0:W4:Y:S01]  /*53f0*/  @!P4 LDG.E.U16 R139, desc[UR10][R100.64] ;  /* 0x0000000a648bc981 */ /* 0x000122000c1e1500 */
[----:B------:R-:W-:Y:S01]  /*5400*/  ULDC UR6, c[0x0][0x238] ;  /* 0x00008e0000067ab9 */ /* 0x000fe20000000800 */
[----:B------:R-:W-:Y:S01]  /*5410*/  ULDC UR7, c[0x0][0x238] ;  /* 0x00008e0000077ab9 */ /* 0x000fe20000000800 */
[----:B------:R-:W-:Y:S01]  /*5420*/  PRMT R209, RZ, 0x7610, R209 ;  /* 0x00007610ffd17816 */ /* 0x000fe200000000d1 */
[----:B------:R-:W4:Y:S01]  /*5430*/  LDL.64 R146, [R1+0xb0] ;  /* 0x0000b00001927983 */ /* 0x000f220000100a00 */
[----:B-1----:R-:W-:Y:S01]  /*5440*/  IMAD.WIDE R98, R104, 0x2, R94 ;  /* 0x0000000268627825 */ /* 0x002fe200078e025e */
[----:B------:R-:W-:-:S02]  /*5450*/  PRMT R108, RZ, 0x7610, R108 ;  /* 0x00007610ff6c7816 */ /* 0x000fc4000000006c */
[----:B------:R-:W-:Y:S01]  /*5460*/  PRMT R210, RZ, 0x7610, R210 ;  /* 0x00007610ffd27816 */ /* 0x000fe200000000d2 */
[----:B---3--:R-:W3:Y:S01]  /*5470*/  LDL.64 R126, [R1+0xb8] ;  /* 0x0000b800017e7983 */ /* 0x008ee20000100a00 */
[----:B0-----:R-:W-:Y:S01]  /*5480*/  IMAD.WIDE R100, R102, 0x2, R94 ;  /* 0x0000000266647825 */ /* 0x001fe200078e025e */
[----:B------:R-:W-:Y:S02]  /*5490*/  LOP3.LUT R102, R170, 0x2c, RZ, 0xfc, !PT ;  /* 0x0000002caa667812 */ /* 0x000fe400078efcff */
[----:B------:R-:W3:Y:S02]  /*54a0*/  @!P2 LDG.E.U16 R131, desc[UR10][R98.64] ;  /* 0x0000000a6283a981 */ /* 0x000ee4000c1e1500 */
[----:B------:R-:W-:Y:S01]  /*54b0*/  ISETP.GE.AND P2, PT, R102, UR9, PT ;  /* 0x0000000966007c0c */ /* 0x000fe2000bf46270 */
[----:B------:R-:W-:Y:S01]  /*54c0*/  IMAD R0, R0, UR6, RZ ;  /* 0x0000000600007c24 */ /* 0x000fe2000f8e02ff */
[----:B------:R-:W-:Y:S01]  /*54d0*/  LOP3.LUT R102, R170, 0x20, RZ, 0xfc, !PT ;  /* 0x00000020aa667812 */ /* 0x000fe200078efcff */
[----:B------:R0:W3:Y:S01]  /*54e0*/  @!P5 LDG.E.U16 R120, desc[UR10][R100.64] ;  /* 0x0000000a6478d981 */ /* 0x0000e2000c1e1500 */
[----:B------:R-:W-:-:S02]  /*54f0*/  ISETP.GE.AND P4, PT, R103, UR9, PT ;  /* 0x0000000967007c0c */ /* 0x000fc4000bf86270 */
[----:B------:R-:W-:Y:S01]  /*5500*/  LOP3.LUT R104, R170, 0x24, RZ, 0xfc, !PT ;  /* 0x00000024aa687812 */ /* 0x000fe200078efcff */
[----:B------:R-:W-:Y:S01]  /*5510*/  IMAD R102, R102, UR7, RZ ;  /* 0x0000000766667c24 */ /* 0x000fe2000f8e02ff */
[----:B------:R-:W-:Y:S01]  /*5520*/  ULDC UR6, c[0x0][0x238] ;  /* 0x00008e0000067ab9 */ /* 0x000fe20000000800 */
[--C-:B------:R-:W-:Y:S01]  /*5530*/  IMAD.WIDE R96, R0, 0x2, R94.reuse ;  /* 0x0000000200607825 */ /* 0x100fe200078e025e */
[----:B------:R-:W-:Y:S01]  /*5540*/  ISETP.GE.AND P3, PT, R104, UR9, PT ;  /* 0x0000000968007c0c */ /* 0x000fe2000bf66270 */
[----:B------:R-:W-:Y:S01]  /*5550*/  ULDC UR7, c[0x0][0x238] ;  /* 0x00008e0000077ab9 */ /* 0x000fe20000000800 */
[C---:B------:R-:W-:Y:S02]  /*5560*/  LOP3.LUT R0, R170.reuse, 0x2c, RZ, 0xfc, !PT ;  /* 0x0000002caa007812 */ /* 0x040fe400078efcff */
[----:B------:R-:W-:Y:S01]  /*5570*/  LOP3.LUT R103, R170, 0x28, RZ, 0xfc, !PT ;  /* 0x00000028aa677812 */ /* 0x000fe200078efcff */
[----:B0-----:R-:W-:Y:S01]  /*5580*/  IMAD.WIDE R100, R102, 0x2, R94 ;  /* 0x0000000266647825 */ /* 0x001fe200078e025e */
[----:B------:R-:W-:-:S02]  /*5590*/  LOP3.LUT R102, R170, 0x28, RZ, 0xfc, !PT ;  /* 0x00000028aa667812 */ /* 0x000fc400078efcff */
[----:B------:R-:W-:Y:S01]  /*55a0*/  ISETP.GE.AND P6, PT, R103, UR9, PT ;  /* 0x0000000967007c0c */ /* 0x000fe2000bfc6270 */
[----:B------:R-:W-:Y:S01]  /*55b0*/  IMAD R0, R0, UR6, RZ ;  /* 0x0000000600007c24 */ /* 0x000fe2000f8e02ff */
[----:B------:R0:W3:Y:S01]  /*55c0*/  @!P4 LDG.E.U16 R130, desc[UR10][R100.64] ;  /* 0x0000000a6482c981 */ /* 0x0000e2000c1e1500 */
[----:B------:R-:W-:Y:S01]  /*55d0*/  IMAD R102, R102, UR7, RZ ;  /* 0x0000000766667c24 */ /* 0x000fe2000f8e02ff */
[----:B------:R-:W-:Y:S01]  /*55e0*/  ULDC UR6, c[0x0][0x238] ;  /* 0x00008e0000067ab9 */ /* 0x000fe20000000800 */
[----:B------:R-:W-:Y:S01]  /*55f0*/  ULDC UR7, c[0x0][0x238] ;  /* 0x00008e0000077ab9 */ /* 0x000fe20000000800 */
[----:B------:R-:W3:Y:S01]  /*5600*/  @!P3 LDG.E.U16 R129, desc[UR10][R96.64] ;  /* 0x0000000a6081b981 */ /* 0x000ee2000c1e1500 */
[----:B------:R-:W-:-:S04]  /*5610*/  IMAD.WIDE R98, R102, 0x2, R94 ;  /* 0x0000000266627825 */ /* 0x000fc800078e025e */
[----:B0-----:R-:W-:Y:S01]  /*5620*/  IMAD.WIDE R100, R0, 0x2, R94 ;  /* 0x0000000200647825 */ /* 0x001fe200078e025e */
[----:B------:R-:W-:Y:S01]  /*5630*/  LOP3.LUT R0, R170, 0x30, RZ, 0xfc, !PT ;  /* 0x00000030aa007812 */ /* 0x000fe200078efcff */
[----:B------:R0:W3:Y:S03]  /*5640*/  @!P6 LDG.E.U16 R195, desc[UR10][R98.64] ;  /* 0x0000000a62c3e981 */ /* 0x0000e6000c1e1500 */
[----:B------:R-:W-:Y:S01]  /*5650*/  ISETP.GE.AND P3, PT, R0, UR9, PT ;  /* 0x0000000900007c0c */ /* 0x000fe2000bf66270 */
[----:B------:R1:W3:Y:S01]  /*5660*/  @!P2 LDG.E.U16 R194, desc[UR10][R100.64] ;  /* 0x0000000a64c2a981 */ /* 0x0002e2000c1e1500 */
[----:B------:R-:W-:-:S04]  /*5670*/  LOP3.LUT R0, R170, 0x40, RZ, 0xfc, !PT ;  /* 0x00000040aa007812 */ /* 0x000fc800078efcff */
[----:B------:R-:W-:Y:S02]  /*5680*/  ISETP.GE.AND P6, PT, R0, UR9, PT ;  /* 0x0000000900007c0c */ /* 0x000fe4000bfc6270 */
[C---:B------:R-:W-:Y:S02]  /*5690*/  LOP3.LUT R0, R170.reuse, 0x34, RZ, 0xfc, !PT ;  /* 0x00000034aa007812 */ /* 0x040fe400078efcff */
[----:B------:R-:W-:-:S03]  /*56a0*/  LOP3.LUT R102, R170, 0x38, RZ, 0xfc, !PT ;  /* 0x00000038aa667812 */ /* 0x000fc600078efcff */
[----:B------:R-:W-:Y:S01]  /*56b0*/  IMAD R0, R0, UR6, RZ ;  /* 0x0000000600007c24 */ /* 0x000fe2000f8e02ff */
[----:B------:R-:W-:Y:S01]  /*56c0*/  ISETP.GE.AND P5, PT, R102, UR9, PT ;  /* 0x0000000966007c0c */ /* 0x000fe2000bfa6270 */
[----:B------:R-:W-:Y:S01]  /*56d0*/  ULDC UR6, c[0x0][0x238] ;  /* 0x00008e0000067ab9 */ /* 0x000fe20000000800 */
[----:B------:R-:W-:Y:S01]  /*56e0*/  LOP3.LUT R102, R170, 0x30, RZ, 0xfc, !PT ;  /* 0x00000030aa667812 */ /* 0x000fe200078efcff */
[----:B0-----:R-:W-:Y:S01]  /*56f0*/  IMAD.WIDE R98, R0, 0x2, R94 ;  /* 0x0000000200627825 */ /* 0x001fe200078e025e */
[----:B------:R-:W-:-:S03]  /*5700*/  LOP3.LUT R0, R170, 0x38, RZ, 0xfc, !PT ;  /* 0x00000038aa007812 */ /* 0x000fc600078efcff */
[----:B------:R-:W-:Y:S01]  /*5710*/  IMAD R102, R102, UR7, RZ ;  /* 0x0000000766667c24 */ /* 0x000fe2000f8e02ff */
[----:B------:R-:W-:Y:S01]  /*5720*/  ULDC UR7, c[0x0][0x238] ;  /* 0x00008e0000077ab9 */ /* 0x000fe20000000800 */
[----:B------:R-:W-:Y:S01]  /*5730*/  LOP3.LUT R103, R170, 0x34, RZ, 0xfc, !PT ;  /* 0x00000034aa677812 */ /* 0x000fe200078efcff */
[----:B------:R-:W-:Y:S01]  /*5740*/  IMAD R0, R0, UR7, RZ ;  /* 0x0000000700007c24 */ /* 0x000fe2000f8e02ff */
[----:B------:R-:W-:Y:S01]  /*5750*/  LOP3.LUT R104, R170, 0x48, RZ, 0xfc, !PT ;  /* 0x00000048aa687812 */ /* 0x000fe200078efcff */
[--C-:B------:R-:W-:Y:S01]  /*5760*/  IMAD.WIDE R96, R102, 0x2, R94.reuse ;  /* 0x0000000266607825 */ /* 0x100fe200078e025e */
[----:B------:R-:W-:Y:S01]  /*5770*/  ISETP.GE.AND P4, PT, R103, UR9, PT ;  /* 0x0000000967007c0c */ /* 0x000fe2000bf86270 */
[----:B------:R-:W-:Y:S02]  /*5780*/  ULDC UR7, c[0x0][0x238] ;  /* 0x00008e0000077ab9 */ /* 0x000fe40000000800 */
[----:B-1----:R-:W-:Y:S01]  /*5790*/  IMAD.WIDE R100, R0, 0x2, R94 ;  /* 0x0000000200647825 */ /* 0x002fe200078e025e */
[C---:B------:R-:W-:Y:S01]  /*57a0*/  LOP3.LUT R0, R170.reuse, 0x44, RZ, 0xfc, !PT ;  /* 0x00000044aa007812 */ /* 0x040fe200078efcff */
[----:B------:R0:W3:Y:S01]  /*57b0*/  @!P3 LDG.E.U16 R119, desc[UR10][R96.64] ;  /* 0x0000000a6077b981 */ /* 0x0000e2000c1e1500 */
[----:B------:R-:W-:-:S02]  /*57c0*/  LOP3.LUT R102, R170, 0x40, RZ, 0xfc, !PT ;  /* 0x00000040aa667812 */ /* 0x000fc400078efcff */
[----:B------:R-:W-:Y:S01]  /*57d0*/  ISETP.GE.AND P2, PT, R0, UR9, PT ;  /* 0x0000000900007c0c */ /* 0x000fe2000bf46270 */
[----:B------:R-:W3:Y:S01]  /*57e0*/  @!P5 LDG.E.U16 R118, desc[UR10][R100.64] ;  /* 0x0000000a6476d981 */ /* 0x000ee2000c1e1500 */
[----:B------:R-:W-:Y:S01]  /*57f0*/  LOP3.LUT R0, R170, 0x4c, RZ, 0xfc, !PT ;  /* 0x0000004caa007812 */ /* 0x000fe200078efcff */
[----:B------:R-:W-:Y:S01]  /*5800*/  IMAD R102, R102, UR6, RZ ;  /* 0x0000000666667c24 */ /* 0x000fe2000f8e02ff */
[----:B------:R-:W-:Y:S01]  /*5810*/  ISETP.GE.AND P3, PT, R104, UR9, PT ;  /* 0x0000000968007c0c */ /* 0x000fe2000bf66270 */
[----:B------:R-:W3:Y:S01]  /*5820*/  @!P4 LDG.E.U16 R200, desc[UR10][R98.64] ;  /* 0x0000000a62c8c981 */ /* 0x000ee2000c1e1500 */
[----:B------:R-:W-:Y:S02]  /*5830*/  LOP3.LUT R104, R170, 0x50, RZ, 0xfc, !PT ;  /* 0x00000050aa687812 */ /* 0x000fe400078efcff */
[----:B------:R-:W-:Y:S01]  /*5840*/  ISETP.GE.AND P5, PT, R0, UR9, PT ;  /* 0x0000000900007c0c */ /* 0x000fe2000bfa6270 */
[----:B------:R-:W-:Y:S01]  /*5850*/  IMAD.WIDE R102, R102, 0x2, R94 ;  /* 0x0000000266667825 */ /* 0x000fe200078e025e */
[----:B------:R-:W-:Y:S01]  /*5860*/  LOP3.LUT R0, R170, 0x44, RZ, 0xfc, !PT ;  /* 0x00000044aa007812 */ /* 0x000fe200078efcff */
[----:B------:R-:W-:Y:S01]  /*5870*/  ULDC UR6, c[0x0][0x238] ;  /* 0x00008e0000067ab9 */ /* 0x000fe20000000800 */
[----:B------:R-:W-:-:S02]  /*5880*/  ISETP.GE.AND P4, PT, R104, UR9, PT ;  /* 0x0000000968007c0c */ /* 0x000fc4000bf86270 */
[----:B------:R-:W-:Y:S01]  /*5890*/  LOP3.LUT R104, R170, 0x54, RZ, 0xfc, !PT ;  /* 0x00000054aa687812 */ /* 0x000fe200078efcff */
[----:B------:R-:W-:Y:S01]  /*58a0*/  IMAD R0, R0, UR6, RZ ;  /* 0x0000000600007c24 */ /* 0x000fe2000f8e02ff */
[----:B------:R1:W3:Y:S01]  /*58b0*/  @!P6 LDG.E.U16 R109, desc[UR10][R102.64] ;  /* 0x0000000a666de981 */ /* 0x0002e2000c1e1500 */
[----:B------:R-:W-:Y:S01]  /*58c0*/  ULDC UR6, c[0x0][0x238] ;  /* 0x00008e0000067ab9 */ /* 0x000fe20000000800 */
[----:B------:R-:W-:Y:S01]  /*58d0*/  IMAD R106, R106, UR7, RZ ;  /* 0x000000076a6a7c24 */ /* 0x000fe2000f8e02ff */
[----:B------:R-:W-:Y:S01]  /*58e0*/  ISETP.GE.AND P6, PT, R104, UR9, PT ;  /* 0x0000000968007c0c */ /* 0x000fe2000bfc6270 */
[----:B------:R-:W-:Y:S01]  /*58f0*/  IMAD R105, R105, UR6, RZ ;  /* 0x0000000669697c24 */ /* 0x000fe2000f8e02ff */
[----:B------:R-:W-:Y:S01]  /*5900*/  LOP3.LUT R104, R170, 0x50, RZ, 0xfc, !PT ;  /* 0x00000050aa687812 */ /* 0x000fe200078efcff */
[----:B0-----:R-:W-:Y:S01]  /*5910*/  IMAD.WIDE R96, R0, 0x2, R94 ;  /* 0x0000000200607825 */ /* 0x001fe200078e025e */
[----:B------:R-:W-:Y:S01]  /*5920*/  ULDC UR6, c[0x0][0x238] ;  /* 0x00008e0000067ab9 */ /* 0x000fe20000000800 */
[----:B------:R-:W-:Y:S01]  /*5930*/  ULDC UR7, c[0x0][0x238] ;  /* 0x00008e0000077ab9 */ /* 0x000fe20000000800 */
[----:B-1----:R-:W-:Y:S01]  /*5940*/  PRMT R103, RZ, 0x7610, R103 ;  /* 0x00007610ff677816 */ /* 0x002fe20000000067 */
[--C-:B------:R-:W-:Y:S01]  /*5950*/  IMAD.WIDE R98, R106, 0x2, R94.reuse ;  /* 0x000000026a627825 */ /* 0x100fe200078e025e */
[----:B------:R0:W3:Y:S03]  /*5960*/  @!P2 LDG.E.U16 R217, desc[UR10][R96.64] ;  /* 0x0000000a60d9a981 */ /* 0x0000e6000c1e1500 */
[----:B------:R-:W-:Y:S01]  /*5970*/  IMAD.WIDE R100, R105, 0x2, R94 ;  /* 0x0000000269647825 */ /* 0x000fe200078e025e */
[----:B------:R-:W-:Y:S01]  /*5980*/  LOP3.LUT R105, R170, 0x58, RZ, 0xfc, !PT ;  /* 0x00000058aa697812 */ /* 0x000fe200078efcff */
[----:B------:R1:W3:Y:S02]  /*5990*/  @!P3 LDG.E.U16 R103, desc[UR10][R98.64] ;  /* 0x0000000a6267b981 */ /* 0x0002e4000c1e1500 */
[----:B------:R-:W-:Y:S01]  /*59a0*/  IMAD R104, R104, UR6, RZ ;  /* 0x0000000668687c24 */ /* 0x000fe2000f8e02ff */
[----:B------:R-:W-:Y:S01]  /*59b0*/  PRMT R102, RZ, 0x7610, R102 ;  /* 0x00007610ff667816 */ /* 0x000fe20000000066 */
[----:B------:R-:W-:Y:S01]  /*59c0*/  ULDC UR6, c[0x0][0x238] ;  /* 0x00008e0000067ab9 */ /* 0x000fe20000000800 */
[C---:B------:R-:W-:Y:S01]  /*59d0*/  ISETP.GE.AND P3, PT, R105.reuse, UR9, PT ;  /* 0x0000000969007c0c */ /* 0x040fe2000bf66270 */
[--C-:B0-----:R-:W-:Y:S01]  /*59e0*/  IMAD.WIDE R96, R104, 0x2, R94.reuse ;  /* 0x0000000268607825 */ /* 0x101fe200078e025e */
[C---:B------:R-:W-:Y:S01]  /*59f0*/  LOP3.LUT R106, R170.reuse, 0x54, RZ, 0xfc, !PT ;  /* 0x00000054aa6a7812 */ /* 0x040fe200078efcff */
[----:B------:R0:W3:Y:S01]  /*5a00*/  @!P5 LDG.E.U16 R209, desc[UR10][R100.64] ;  /* 0x0000000a64d1d981 */ /* 0x0000e2000c1e1500 */
[C---:B------:R-:W-:Y:S01]  /*5a10*/  LOP3.LUT R0, R170.reuse, 0x68, RZ, 0xfc, !PT ;  /* 0x00000068aa007812 */ /* 0x040fe200078efcff */
[----:B------:R-:W-:Y:S01]  /*5a20*/  IMAD R105, R105, UR7, RZ ;  /* 0x0000000769697c24 */ /* 0x000fe2000f8e02ff */
[----:B------:R-:W-:Y:S01]  /*5a30*/  LOP3.LUT R104, R170, 0x5c, RZ, 0xfc, !PT ;  /* 0x0000005caa687812 */ /* 0x000fe200078efcff */
[----:B------:R0:W3:Y:S01]  /*5a40*/  @!P4 LDG.E.U16 R102, desc[UR10][R96.64] ;  /* 0x0000000a6066c981 */ /* 0x0000e2000c1e1500 */
[----:B------:R-:W-:Y:S01]  /*5a50*/  IMAD R106, R106, UR6, RZ ;  /* 0x000000066a6a7c24 */ /* 0x000fe2000f8e02ff */
[----:B------:R-:W-:Y:S01]  /*5a60*/  ISETP.GE.AND P2, PT, R0, UR9, PT ;  /* 0x0000000900007c0c */ /* 0x000fe2000bf46270 */
[----:B------:R-:W-:Y:S01]  /*5a70*/  ULDC UR6, c[0x0][0x238] ;  /* 0x00008e0000067ab9 */ /* 0x000fe20000000800 */
[----:B------:R-:W-:Y:S01]  /*5a80*/  LOP3.LUT R0, R170, 0x6c, RZ, 0xfc, !PT ;  /* 0x0000006caa007812 */ /* 0x000fe200078efcff */
[----:B------:R-:W-:Y:S01]  /*5a90*/  ULDC UR7, c[0x0][0x238] ;  /* 0x00008e0000077ab9 */ /* 0x000fe20000000800 */
[----:B------:R-:W-:Y:S01]  /*5aa0*/  ISETP.GE.AND P4, PT, R104, UR9, PT ;  /* 0x0000000968007c0c */ /* 0x000fe2000bf86270 */
[----:B-1----:R-:W-:Y:S01]  /*5ab0*/  IMAD.WIDE R98, R106, 0x2, R94 ;  /* 0x000000026a627825 */ /* 0x002fe200078e025e */
[----:B0-----:R-:W-:-:S03]  /*5ac0*/  LOP3.LUT R101, R170, 0x68, RZ, 0xfc, !PT ;  /* 0x00000068aa657812 */ /* 0x001fc600078efcff */
[----:B------:R-:W-:Y:S01]  /*5ad0*/  IMAD.WIDE R96, R105, 0x2, R94 ;  /* 0x0000000269607825 */ /* 0x000fe200078e025e */
[----:B------:R-:W-:Y:S01]  /*5ae0*/  ISETP.GE.AND P5, PT, R0, UR9, PT ;  /* 0x0000000900007c0c */ /* 0x000fe2000bfa6270 */
[----:B------:R0:W3:Y:S01]  /*5af0*/  @!P6 LDG.E.U16 R210, desc[UR10][R98.64] ;  /* 0x0000000a62d2e981 */ /* 0x0000e2000c1e1500 */
[----:B------:R-:W-:Y:S01]  /*5b00*/  LOP3.LUT R0, R170, 0x70, RZ, 0xfc, !PT ;  /* 0x00000070aa007812 */ /* 0x000fe200078efcff */
[----:B------:R-:W-:Y:S01]  /*5b10*/  IMAD R104, R104, UR6, RZ ;  /* 0x0000000668687c24 */ /* 0x000fe2000f8e02ff */
[C---:B------:R-:W-:Y:S01]  /*5b20*/  LOP3.LUT R100, R170.reuse, 0x74, RZ, 0xfc, !PT ;  /* 0x00000074aa647812 */ /* 0x040fe200078efcff */
[----:B------:R1:W3:Y:S01]  /*5b30*/  @!P3 LDG.E.U16 R108, desc[UR10][R96.64] ;  /* 0x0000000a606cb981 */ /* 0x0002e2000c1e1500 */
[----:B------:R-:W-:Y:S01]  /*5b40*/  IMAD R101, R101, UR8, RZ ;  /* 0x0000000865657c24 */ /* 0x000fe2000f8e02ff */
[----:B------:R-:W-:Y:S01]  /*5b50*/  PRMT R211, RZ, 0x7610, R211 ;  /* 0x00007610ffd37816 */ /* 0x000fe200000000d3 */
[----:B------:R-:W-:Y:S01]  /*5b60*/  ULDC UR6, c[0x0][0x238] ;  /* 0x00008e0000067ab9 */ /* 0x000fe20000000800 */
[----:B------:R-:W-:Y:S01]  /*5b70*/  LOP3.LUT R105, R170, 0x64, RZ, 0xfc, !PT ;  /* 0x00000064aa697812 */ /* 0x000fe200078efcff */
[----:B0-----:R-:W-:Y:S01]  /*5b80*/  IMAD.WIDE R98, R104, 0x2, R94 ;  /* 0x0000000268627825 */ /* 0x001fe200078e025e */
[----:B------:R-:W-:-:S02]  /*5b90*/  ISETP.GE.AND P6, PT, R0, UR9, PT ;  /* 0x0000000900007c0c */ /* 0x000fc4000bfc6270 */
[----:B------:R-:W-:Y:S01]  /*5ba0*/  ISETP.GE.AND P3, PT, R100, UR9, PT ;  /* 0x0000000964007c0c */ /* 0x000fe2000bf66270 */
[----:B------:R-:W-:Y:S01]  /*5bb0*/  IMAD.WIDE R100, R101, 0x2, R94 ;  /* 0x0000000265647825 */ /* 0x000fe200078e025e */
[----:B------:R-:W-:Y:S01]  /*5bc0*/  PRMT R206, RZ, 0x7610, R206 ;  /* 0x00007610ffce7816 */ /* 0x000fe200000000ce */
[----:B------:R0:W3:Y:S01]  /*5bd0*/  @!P4 LDG.E.U16 R211, desc[UR10][R98.64] ;  /* 0x0000000a62d3c981 */ /* 0x0000e2000c1e1500 */
[C---:B------:R-:W-:Y:S02]  /*5be0*/  LOP3.LUT R0, R170.reuse, 0x78, RZ, 0xfc, !PT ;  /* 0x00000078aa007812 */ /* 0x040fe400078efcff */
[C---:B------:R-:W-:Y:S01]  /*5bf0*/  LOP3.LUT R106, R170.reuse, 0x70, RZ, 0xfc, !PT ;  /* 0x00000070aa6a7812 */ /* 0x040fe200078efcff */
[----:B------:R-:W-:Y:S01]  /*5c00*/  IMAD R105, R105, UR14, RZ ;  /* 0x0000000e69697c24 */ /* 0x000fe2000f8e02ff */
[C---:B------:R-:W-:Y:S01]  /*5c10*/  LOP3.LUT R104, R170.reuse, 0x6c, RZ, 0xfc, !PT ;  /* 0x0000006caa687812 */ /* 0x040fe200078efcff */
[----:B------:R0:W3:Y:S01]  /*5c20*/  @!P2 LDG.E.U16 R206, desc[UR10][R100.64] ;  /* 0x0000000a64cea981 */ /* 0x0000e2000c1e1500 */
[----:B------:R-:W-:Y:S01]  /*5c30*/  LOP3.LUT R112, R170, 0x78, RZ, 0xfc, !PT ;  /* 0x00000078aa707812 */ /* 0x000fe200078efcff */
[----:B------:R-:W-:Y:S01]  /*5c40*/  IMAD R106, R106, UR6, RZ ;  /* 0x000000066a6a7c24 */ /* 0x000fe2000f8e02ff */
[----:B------:R-:W-:Y:S01]  /*5c50*/  ISETP.GE.AND P4, PT, R0, UR9, PT ;  /* 0x0000000900007c0c */ /* 0x000fe2000bf86270 */
[----:B-1----:R-:W-:Y:S01]  /*5c60*/  IMAD.WIDE R96, R252, 0x2, R94 ;  /* 0x00000002fc607825 */ /* 0x002fe200078e025e */
[----:B------:R-:W-:Y:S01]  /*5c70*/  PRMT R207, RZ, 0x7610, R207 ;  /* 0x00007610ffcf7816 */ /* 0x000fe200000000cf */
[----:B------:R-:W-:Y:S01]  /*5c80*/  ULDC UR6, c[0x0][0x238] ;  /* 0x00008e0000067ab9 */ /* 0x000fe20000000800 */
[----:B------:R-:W-:Y:S01]  /*5c90*/  PRMT R212, RZ, 0x7610, R212 ;  /* 0x00007610ffd47816 */ /* 0x000fe200000000d4 */
[----:B0-----:R-:W-:Y:S01]  /*5ca0*/  IMAD.WIDE R98, R105, 0x2, R94 ;  /* 0x0000000269627825 */ /* 0x001fe200078e025e */
[----:B------:R-:W-:-:S02]  /*5cb0*/  LOP3.LUT R113, R170, 0x74, RZ, 0xfc, !PT ;  /* 0x00000074aa717812 */ /* 0x000fc400078efcff */
[----:B------:R-:W-:Y:S01]  /*5cc0*/  PRMT R201, RZ, 0x7610, R201 ;  /* 0x00007610ffc97816 */ /* 0x000fe200000000c9 */
[----:B------:R-:W-:Y:S01]  /*5cd0*/  IMAD R104, R104, UR7, RZ ;  /* 0x0000000768687c24 */ /* 0x000fe2000f8e02ff */
[----:B------:R-:W-:Y:S01]  /*5ce0*/  ULDC UR7, c[0x0][0x238] ;  /* 0x00008e0000077ab9 */ /* 0x000fe20000000800 */
[----:B------:R-:W-:Y:S01]  /*5cf0*/  IMAD R112, R112, UR6, RZ ;  /* 0x0000000670707c24 */ /* 0x000fe2000f8e02ff */
[----:B------:R0:W3:Y:S01]  /*5d00*/  @!P0 LDG.E.U16 R207, desc[UR10][R96.64] ;  /* 0x0000000a60cf8981 */ /* 0x0000e2000c1e1500 */
[----:B------:R-:W-:Y:S01]  /*5d10*/  IMAD R113, R113, UR7, RZ ;  /* 0x0000000771717c24 */ /* 0x000fe2000f8e02ff */
[----:B------:R-:W-:Y:S01]  /*5d20*/  PRMT R128, RZ, 0x7610, R128 ;  /* 0x00007610ff807816 */ /* 0x000fe20000000080 */
[----:B------:R-:W-:Y:S01]  /*5d30*/  IMAD.WIDE R106, R106, 0x2, R94 ;  /* 0x000000026a6a7825 */ /* 0x000fe200078e025e */
[----:B------:R1:W3:Y:S01]  /*5d40*/  @!P1 LDG.E.U16 R212, desc[UR10][R98.64] ;  /* 0x0000000a62d49981 */ /* 0x0002e2000c1e1500 */
[C---:B------:R-:W-:Y:S02]  /*5d50*/  LEA.HI R100, R124.reuse, 0x7c, RZ, 0x1c ;  /* 0x0000007c7c647811 */ /* 0x040fe400078fe0ff */
[----:B------:R-:W-:Y:S01]  /*5d60*/  LEA.HI R0, R124, 0x3c, RZ, 0x1c ;  /* 0x0000003c7c007811 */ /* 0x000fe200078fe0ff */
[----:B------:R-:W3:Y:S01]  /*5d70*/  @!P6 LDG.E.U16 R201, desc[UR10][R106.64] ;  /* 0x0000000a6ac9e981 */ /* 0x000ee2000c1e1500 */
[----:B------:R-:W-:Y:S01]  /*5d80*/  PRMT R214, RZ, 0x7610, R214 ;  /* 0x00007610ffd67816 */ /* 0x000fe200000000d6 */
[----:B0-----:R-:W-:-:S04]  /*5d90*/  IMAD.WIDE R96, R113, 0x2, R94 ;  /* 0x0000000271607825 */ /* 0x001fc800078e025e */
[----:B-1----:R-:W-:Y:S01]  /*5da0*/  IMAD.WIDE R98, R112, 0x2, R94 ;  /* 0x0000000270627825 */ /* 0x002fe200078e025e */
[----:B------:R-:W-:Y:S01]  /*5db0*/  ISETP.GE.AND P1, PT, R100, UR9, PT ;  /* 0x0000000964007c0c */ /* 0x000fe2000bf26270 */
[----:B------:R0:W3:Y:S01]  /*5dc0*/  @!P3 LDG.E.U16 R214, desc[UR10][R96.64] ;  /* 0x0000000a60d6b981 */ /* 0x0000e2000c1e1500 */
[----:B------:R-:W-:-:S03]  /*5dd0*/  ISETP.GE.AND P2, PT, R0, UR9, PT ;  /* 0x0000000900007c0c */ /* 0x000fc6000bf46270 */
[----:B------:R-:W3:Y:S01]  /*5de0*/  @!P4 LDG.E.U16 R128, desc[UR10][R98.64] ;  /* 0x0000000a6280c981 */ /* 0x000ee2000c1e1500 */
[----:B------:R-:W-:Y:S01]  /*5df0*/  IMAD R100, R100, UR12, RZ ;  /* 0x0000000c64647c24 */ /* 0x000fe2000f8e02ff */
[----:B------:R-:W-:Y:S01]  /*5e00*/  PRMT R213, RZ, 0x7610, R213 ;  /* 0x00007610ffd57816 */ /* 0x000fe200000000d5 */
[----:B------:R-:W-:Y:S01]  /*5e10*/  IMAD.WIDE R104, R104, 0x2, R94 ;  /* 0x0000000268687825 */ /* 0x000fe200078e025e */
[----:B------:R-:W-:Y:S01]  /*5e20*/  PRMT R203, RZ, 0x7610, R203 ;  /* 0x00007610ffcb7816 */ /* 0x000fe200000000cb */
[----:B------:R-:W3:Y:S02]  /*5e30*/  LDL.64 R112, [R1+0x178] ;  /* 0x0001780001707983 */ /* 0x000ee40000100a00 */
[----:B0-----:R-:W-:Y:S01]  /*5e40*/  IMAD R96, R0, UR12, RZ ;  /* 0x0000000c00607c24 */ /* 0x001fe2000f8e02ff */
[----:B------:R-:W-:Y:S01]  /*5e50*/  PRMT R218, RZ, 0x7610, R218 ;  /* 0x00007610ffda7816 */ /* 0x000fe200000000da */
[--C-:B------:R-:W-:Y:S01]  /*5e60*/  IMAD.WIDE R100, R100, 0x2, R94.reuse ;  /* 0x0000000264647825 */ /* 0x100fe200078e025e */
[----:B------:R0:W3:Y:S03]  /*5e70*/  @!P5 LDG.E.U16 R213, desc[UR10][R104.64] ;  /* 0x0000000a68d5d981 */ /* 0x0000e6000c1e1500 */
[----:B------:R-:W-:Y:S01]  /*5e80*/  IMAD.WIDE R96, R96, 0x2, R94 ;  /* 0x0000000260607825 */ /* 0x000fe200078e025e */
[----:B------:R-:W3:Y:S04]  /*5e90*/  @!P1 LDG.E.U16 R203, desc[UR10][R100.64] ;  /* 0x0000000a64cb9981 */ /* 0x000ee8000c1e1500 */
[----:B------:R1:W3:Y:S01]  /*5ea0*/  @!P2 LDG.E.U16 R218, desc[UR10][R96.64] ;  /* 0x0000000a60daa981 */ /* 0x0002e2000c1e1500 */
[----:B------:R-:W-:-:S04]  /*5eb0*/  LOP3.LUT R215, R124, 0x3f, RZ, 0xc0, !PT ;  /* 0x0000003f7cd77812 */ /* 0x000fc800078ec0ff */
[----:B0-----:R-:W-:Y:S02]  /*5ec0*/  LOP3.LUT R104, R215, 0x40, RZ, 0xfc, !PT ;  /* 0x00000040d7687812 */ /* 0x001fe400078efcff */
[----:B------:R-:W-:Y:S02]  /*5ed0*/  IADD3 RZ, P1, R46, UR4, RZ ;  /* 0x000000042eff7c10 */ /* 0x000fe4000ff3e0ff */
[----:B------:R-:W-:Y:S02]  /*5ee0*/  ISETP.GE.AND P0, PT, R104, UR9, PT ;  /* 0x0000000968007c0c */ /* 0x000fe4000bf06270 */
[----:B------:R-:W-:Y:S02]  /*5ef0*/  IADD3.X R99, R47, UR5, RZ, P1, !PT ;  /* 0x000000052f637c10 */ /* 0x000fe40008ffe4ff */
[----:B------:R-:W-:Y:S01]  /*5f00*/  ISETP.GE.AND P1, PT, R215, UR9, PT ;  /* 0x00000009d7007c0c */ /* 0x000fe2000bf26270 */
[----:B------:R-:W-:Y:S01]  /*5f10*/  VIADD R98, R46, UR4 ;  /* 0x000000042e627c36 */ /* 0x000fe20008000000 */
[----:B------:R-:W-:Y:S01]  /*5f20*/  PRMT R202, RZ, 0x7610, R202 ;  /* 0x00007610ffca7816 */ /* 0x000fe200000000ca */
[----:B------:R-:W-:Y:S01]  /*5f30*/  BAR.SYNC.DEFER_BLOCKING 0x0 ;  /* 0x0000000000007b1d */ /* 0x000fe20000010000 */
[----:B------:R-:W-:-:S02]  /*5f40*/  IADD3 RZ, P3, R92, UR4, RZ ;  /* 0x000000045cff7c10 */ /* 0x000fc4000ff7e0ff */
[----:B------:R-:W-:Y:S01]  /*5f50*/  IADD3 RZ, P2, R44, UR4, RZ ;  /* 0x000000042cff7c10 */ /* 0x000fe2000ff5e0ff */
[----:B-1----:R-:W-:Y:S01]  /*5f60*/  VIADD R96, R92, UR4 ;  /* 0x000000045c607c36 */ /* 0x002fe20008000000 */
[----:B------:R-:W-:Y:S02]  /*5f70*/  PRMT R135, RZ, 0x7610, R135 ;  /* 0x00007610ff877816 */ /* 0x000fe40000000087 */
[----:B------:R-:W-:Y:S02]  /*5f80*/  IADD3.X R97, R93, UR5, RZ, P3, !PT ;  /* 0x000000055d617c10 */ /* 0x000fe40009ffe4ff */
[----:B------:R-:W-:Y:S02]  /*5f90*/  PRMT R158, RZ, 0x7610, R158 ;  /* 0x00007610ff9e7816 */ /* 0x000fe4000000009e */
[----:B------:R-:W-:Y:S02]  /*5fa0*/  IADD3 RZ, P3, R90, UR4, RZ ;  /* 0x000000045aff7c10 */ /* 0x000fe4000ff7e0ff */
[----:B------:R-:W-:Y:S01]  /*5fb0*/  PRMT R122, RZ, 0x7610, R122 ;  /* 0x00007610ff7a7816 */ /* 0x000fe2000000007a */
[----:B------:R0:W3:Y:S04]  /*5fc0*/  @!P0 LDG.E.U16 R202, desc[UR10][R98.64] ;  /* 0x0000000a62ca8981 */ /* 0x0000e8000c1e1500 */
[----:B------:R1:W3:Y:S01]  /*5fd0*/  @!P1 LDG.E.U16 R135, desc[UR10][R96.64] ;  /* 0x0000000a60879981 */ /* 0x0002e2000c1e1500 */
[----:B0-----:R-:W-:Y:S01]  /*5fe0*/  VIADD R98, R44, UR4 ;  /* 0x000000042c627c36 */ /* 0x001fe20008000000 */
[----:B------:R-:W-:-:S02]  /*5ff0*/  IADD3.X R99, R45, UR5, RZ, P2, !PT ;  /* 0x000000052d637c10 */ /* 0x000fc400097fe4ff */
[----:B------:R-:W-:Y:S01]  /*6000*/  IADD3 RZ, P2, R42, UR4, RZ ;  /* 0x000000042aff7c10 */ /* 0x000fe2000ff5e0ff */
[----:B-1----:R-:W-:Y:S01]  /*6010*/  VIADD R96, R90, UR4 ;  /* 0x000000045a607c36 */ /* 0x002fe20008000000 */
[----:B------:R-:W-:Y:S01]  /*6020*/  IADD3.X R97, R91, UR5, RZ, P3, !PT ;  /* 0x000000055b617c10 */ /* 0x000fe20009ffe4ff */
[----:B------:R0:W3:Y:S01]  /*6030*/  @!P0 LDG.E.U16 R158, desc[UR10][R98.64] ;  /* 0x0000000a629e8981 */ /* 0x0000e2000c1e1500 */
[----:B------:R-:W-:-:S03]  /*6040*/  PRMT R140, RZ, 0x7610, R140 ;  /* 0x00007610ff8c7816 */ /* 0x000fc6000000008c */
[----:B------:R1:W3:Y:S01]  /*6050*/  @!P1 LDG.E.U16 R122, desc[UR10][R96.64] ;  /* 0x0000000a607a9981 */ /* 0x0002e2000c1e1500 */
[----:B0-----:R-:W-:Y:S02]  /*6060*/  IADD3.X R99, R43, UR5, RZ, P2, !PT ;  /* 0x000000052b637c10 */ /* 0x001fe400097fe4ff */
[C---:B------:R-:W-:Y:S01]  /*6070*/  IADD3 RZ, P2, R88.reuse, UR4, RZ ;  /* 0x0000000458ff7c10 */ /* 0x040fe2000ff5e0ff */
[----:B-1----:R-:W-:-:S03]  /*6080*/  VIADD R96, R88, UR4 ;  /* 0x0000000458607c36 */ /* 0x002fc60008000000 */
[----:B------:R-:W-:Y:S02]  /*6090*/  IADD3.X R97, R89, UR5, RZ, P2, !PT ;  /* 0x0000000559617c10 */ /* 0x000fe400097fe4ff */
[C---:B------:R-:W-:Y:S02]  /*60a0*/  IADD3 RZ, P2, R40.reuse, UR4, RZ ;  /* 0x0000000428ff7c10 */ /* 0x040fe4000ff5e0ff */
[----:B------:R-:W-:Y:S01]  /*60b0*/  PRMT R0, RZ, 0x7610, R0 ;  /* 0x00007610ff007816 */ /* 0x000fe20000000000 */
[----:B------:R0:W3:Y:S01]  /*60c0*/  @!P1 LDG.E.U16 R140, desc[UR10][R96.64] ;  /* 0x0000000a608c9981 */ /* 0x0000e2000c1e1500 */
[----:B------:R-:W-:Y:S01]  /*60d0*/  PRMT R110, RZ, 0x7610, R110 ;  /* 0x00007610ff6e7816 */ /* 0x000fe2000000006e */
[----:B0-----:R-:W-:Y:S01]  /*60e0*/  VIADD R96, R40, UR4 ;  /* 0x0000000428607c36 */ /* 0x001fe20008000000 */
[----:B------:R-:W-:Y:S02]  /*60f0*/  IADD3.X R97, R41, UR5, RZ, P2, !PT ;  /* 0x0000000529617c10 */ /* 0x000fe400097fe4ff */
[----:B------:R-:W-:-:S03]  /*6100*/  IADD3 RZ, P2, R86, UR4, RZ ;  /* 0x0000000456ff7c10 */ /* 0x000fc6000ff5e0ff */
        /* <DEDUP_REMOVED lines=92> */
[----:B------:R-:W-:Y:S01]  /*66d0*/  VIADD R98, R42, UR4 ;  /* 0x000000042a627c36 */ /* 0x000fe20008000000 */
[----:B------:R-:W-:Y:S01]  /*66e0*/  PRMT R104, RZ, 0x7610, R104 ;  /* 0x00007610ff687816 */ /* 0x000fe20000000068 */
[----:B------:R-:W1:Y:S03]  /*66f0*/  S2UR UR7, SR_CgaCtaId ;  /* 0x00000000000779c3 */ /* 0x000e660000008800 */
[----:B------:R2:W3:Y:S01]  /*6700*/  @!P0 LDG.E.U16 R134, desc[UR10][R98.64] ;  /* 0x0000000a62868981 */ /* 0x0004e2000c1e1500 */
[----:B0-----:R-:W-:Y:S01]  /*6710*/  VIADD R96, R68, UR4 ;  /* 0x0000000444607c36 */ /* 0x001fe20008000000 */
[----:B------:R-:W-:Y:S02]  /*6720*/  IADD3.X R97, R69, UR5, RZ, P2, !PT ;  /* 0x0000000545617c10 */ /* 0x000fe400097fe4ff */
[----:B------:R-:W-:-:S03]  /*6730*/  IADD3 RZ, P2, R20, UR4, RZ ;  /* 0x0000000414ff7c10 */ /* 0x000fc6000ff5e0ff */
[----:B------:R0:W3:Y:S01]  /*6740*/  @!P1 LDG.E.U16 R105, desc[UR10][R96.64] ;  /* 0x0000000a60699981 */ /* 0x0000e2000c1e1500 */
[----:B--2---:R-:W-:Y:S01]  /*6750*/  PRMT R99, RZ, 0x7610, R99 ;  /* 0x00007610ff637816 */ /* 0x004fe20000000063 */
[----:B0-----:R-:W-:Y:S01]  /*6760*/  VIADD R96, R20, UR4 ;  /* 0x0000000414607c36 */ /* 0x001fe20008000000 */
[----:B------:R-:W-:Y:S02]  /*6770*/  IADD3.X R97, R21, UR5, RZ, P2, !PT ;  /* 0x0000000515617c10 */ /* 0x000fe400097fe4ff */
[----:B------:R-:W-:-:S03]  /*6780*/  IADD3 RZ, P2, R66, UR4, RZ ;  /* 0x0000000442ff7c10 */ /* 0x000fc6000ff5e0ff */
[----:B------:R0:W2:Y:S01]  /*6790*/  @!P0 LDG.E.U16 R104, desc[UR10][R96.64] ;  /* 0x0000000a60688981 */ /* 0x0000a2000c1e1500 */
[----:B------:R-:W-:Y:S01]  /*67a0*/  PRMT R98, RZ, 0x7610, R98 ;  /* 0x00007610ff627816 */ /* 0x000fe20000000062 */
        /* <DEDUP_REMOVED lines=10> */
[----:B------:R-:W-:Y:S01]  /*6850*/  UMOV UR6, 0x400 ;  /* 0x0000040000067882 */ /* 0x000fe20000000000 */
[----:B0-----:R-:W-:Y:S01]  /*6860*/  VIADD R96, R64, UR4 ;  /* 0x0000000440607c36 */ /* 0x001fe20008000000 */
[----:B------:R-:W-:Y:S02]  /*6870*/  IADD3.X R97, R65, UR5, RZ, P2, !PT ;  /* 0x0000000541617c10 */ /* 0x000fe400097fe4ff */
[----:B------:R-:W-:Y:S01]  /*6880*/  IADD3 RZ, P2, R16, UR4, RZ ;  /* 0x0000000410ff7c10 */ /* 0x000fe2000ff5e0ff */
[----:B-1----:R-:W-:Y:S02]  /*6890*/  ULEA UR6, UR7, UR6, 0x18 ;  /* 0x0000000607067291 */ /* 0x002fe4000f8ec03f */
[----:B------:R0:W2:Y:S01]  /*68a0*/  @!P1 LDG.E.U16 R204, desc[UR10][R96.64] ;  /* 0x0000000a60cc9981 */ /* 0x0000a2000c1e1500 */
[----:B------:R-:W-:Y:S01]  /*68b0*/  PRMT R136, RZ, 0x7610, R136 ;  /* 0x00007610ff887816 */ /* 0x000fe20000000088 */
[----:B------:R-:W-:-:S02]  /*68c0*/  IMAD.SHL.U32 R215, R215, 0x2, RZ ;  /* 0x00000002d7d77824 */ /* 0x000fc400078e00ff */
[----:B0-----:R-:W-:Y:S01]  /*68d0*/  VIADD R96, R16, UR4 ;  /* 0x0000000410607c36 */ /* 0x001fe20008000000 */
[----:B------:R-:W-:Y:S02]  /*68e0*/  IADD3.X R97, R17, UR5, RZ, P2, !PT ;  /* 0x0000000511617c10 */ /* 0x000fe400097fe4ff */
[----:B------:R-:W-:-:S03]  /*68f0*/  IADD3 RZ, P2, R62, UR4, RZ ;  /* 0x000000043eff7c10 */ /* 0x000fc6000ff5e0ff */
[----:B------:R0:W2:Y:S04]  /*6900*/  @!P0 LDG.E.U16 R205, desc[UR10][R96.64] ;  /* 0x0000000a60cd8981 */ /* 0x0000a8000c1e1500 */
[----:B------:R1:W-:Y:S01]  /*6910*/  STS.U16 [R215+UR6+0x4000], R171 ;  /* 0x004000abd7007988 */ /* 0x0003e20008000406 */
[----:B0-----:R-:W-:Y:S01]  /*6920*/  VIADD R96, R62, UR4 ;  /* 0x000000043e607c36 */ /* 0x001fe20008000000 */
[----:B------:R-:W-:Y:S02]  /*6930*/  IADD3.X R97, R63, UR5, RZ, P2, !PT ;  /* 0x000000053f617c10 */ /* 0x000fe400097fe4ff */
[C---:B------:R-:W-:Y:S02]  /*6940*/  IADD3 RZ, P2, R14.reuse, UR4, RZ ;  /* 0x000000040eff7c10 */ /* 0x040fe4000ff5e0ff */
[----:B-1----:R-:W-:Y:S01]  /*6950*/  PRMT R171, RZ, 0x7610, R171 ;  /* 0x00007610ffab7816 */ /* 0x002fe200000000ab */
[----:B------:R0:W2:Y:S04]  /*6960*/  @!P1 LDG.E.U16 R136, desc[UR10][R96.64] ;  /* 0x0000000a60889981 */ /* 0x0000a8000c1e1500 */
[----:B-----5:R1:W-:Y:S01]  /*6970*/  STS.U16 [R215+UR6+0x4100], R141 ;  /* 0x0041008dd7007988 */ /* 0x0203e20008000406 */
[----:B0-----:R-:W-:Y:S01]  /*6980*/  VIADD R96, R14, UR4 ;  /* 0x000000040e607c36 */ /* 0x001fe20008000000 */
[----:B------:R-:W-:-:S02]  /*6990*/  IADD3.X R97, R15, UR5, RZ, P2, !PT ;  /* 0x000000050f617c10 */ /* 0x000fc400097fe4ff */
[C---:B------:R-:W-:Y:S02]  /*69a0*/  IADD3 RZ, P2, R60.reuse, UR4, RZ ;  /* 0x000000043cff7c10 */ /* 0x040fe4000ff5e0ff */
[----:B-1----:R-:W-:Y:S01]  /*69b0*/  PRMT R141, RZ, 0x7610, R141 ;  /* 0x00007610ff8d7816 */ /* 0x002fe2000000008d */
[----:B------:R0:W5:Y:S04]  /*69c0*/  @!P0 LDG.E.U16 R171, desc[UR10][R96.64] ;  /* 0x0000000a60ab8981 */ /* 0x000168000c1e1500 */
[----:B----4-:R1:W-:Y:S01]  /*69d0*/  STS.U16 [R215+UR6+0x4200], R139 ;  /* 0x0042008bd7007988 */ /* 0x0103e20008000406 */
[----:B0-----:R-:W-:Y:S01]  /*69e0*/  VIADD R96, R60, UR4 ;  /* 0x000000043c607c36 */ /* 0x001fe20008000000 */
[----:B------:R-:W-:Y:S02]  /*69f0*/  IADD3.X R97, R61, UR5, RZ, P2, !PT ;  /* 0x000000053d617c10 */ /* 0x000fe400097fe4ff */
[----:B------:R-:W-:-:S02]  /*6a00*/  IADD3 RZ, P2, R12, UR4, RZ ;  /* 0x000000040cff7c10 */ /* 0x000fc4000ff5e0ff */
[----:B-1----:R-:W-:Y:S01]  /*6a10*/  PRMT R139, RZ, 0x7610, R139 ;  /* 0x00007610ff8b7816 */ /* 0x002fe2000000008b */
[----:B------:R0:W4:Y:S04]  /*6a20*/  @!P1 LDG.E.U16 R141, desc[UR10][R96.64] ;  /* 0x0000000a608d9981 */ /* 0x000128000c1e1500 */
[----:B---3--:R1:W-:Y:S01]  /*6a30*/  STS.U16 [R215+UR6+0x4300], R131 ;  /* 0x00430083d7007988 */ /* 0x0083e20008000406 */
[----:B0-----:R-:W-:Y:S01]  /*6a40*/  VIADD R96, R12, UR4 ;  /* 0x000000040c607c36 */ /* 0x001fe20008000000 */
[----:B------:R-:W-:Y:S02]  /*6a50*/  IADD3.X R97, R13, UR5, RZ, P2, !PT ;  /* 0x000000050d617c10 */ /* 0x000fe400097fe4ff */
[C---:B------:R-:W-:Y:S02]  /*6a60*/  IADD3 RZ, P2, R58.reuse, UR4, RZ ;  /* 0x000000043aff7c10 */ /* 0x040fe4000ff5e0ff */
[----:B-1----:R-:W-:Y:S01]  /*6a70*/  PRMT R131, RZ, 0x7610, R131 ;  /* 0x00007610ff837816 */ /* 0x002fe20000000083 */
[----:B------:R0:W3:Y:S04]  /*6a80*/  @!P0 LDG.E.U16 R139, desc[UR10][R96.64] ;  /* 0x0000000a608b8981 */ /* 0x0000e8000c1e1500 */
[----:B------:R1:W-:Y:S01]  /*6a90*/  STS.U16 [R215+UR6+0x4400], R130 ;  /* 0x00440082d7007988 */ /* 0x0003e20008000406 */
[----:B0-----:R-:W-:Y:S01]  /*6aa0*/  VIADD R96, R58, UR4 ;  /* 0x000000043a607c36 */ /* 0x001fe20008000000 */
[----:B------:R-:W-:-:S02]  /*6ab0*/  IADD3.X R97, R59, UR5, RZ, P2, !PT ;  /* 0x000000053b617c10 */ /* 0x000fc400097fe4ff */
[C---:B------:R-:W-:Y:S02]  /*6ac0*/  IADD3 RZ, P2, R10.reuse, UR4, RZ ;  /* 0x000000040aff7c10 */ /* 0x040fe4000ff5e0ff */
[----:B-1----:R-:W-:Y:S01]  /*6ad0*/  PRMT R130, RZ, 0x7610, R130 ;  /* 0x00007610ff827816 */ /* 0x002fe20000000082 */
[----:B------:R0:W3:Y:S01]  /*6ae0*/  @!P1 LDG.E.U16 R131, desc[UR10][R96.64] ;  /* 0x0000000a60839981 */ /* 0x0000e2000c1e1500 */
[----:B------:R-:W-:Y:S01]  /*6af0*/  PRMT R196, RZ, 0x7610, R196 ;  /* 0x00007610ffc47816 */ /* 0x000fe200000000c4 */
[----:B0-----:R-:W-:Y:S01]  /*6b00*/  VIADD R96, R10, UR4 ;  /* 0x000000040a607c36 */ /* 0x001fe20008000000 */
[----:B------:R-:W-:Y:S02]  /*6b10*/  IADD3.X R97, R11, UR5, RZ, P2, !PT ;  /* 0x000000050b617c10 */ /* 0x000fe400097fe4ff */
[----:B------:R-:W-:-:S03]  /*6b20*/  IADD3 RZ, P2, R56, UR4, RZ ;  /* 0x0000000438ff7c10 */ /* 0x000fc6000ff5e0ff */
[----:B------:R0:W3:Y:S04]  /*6b30*/  @!P0 LDG.E.U16 R130, desc[UR10][R96.64] ;  /* 0x0000000a60828981 */ /* 0x0000e8000c1e1500 */
[----:B------:R1:W-:Y:S01]  /*6b40*/  STS.U16 [R215+UR6+0x4500], R195 ;  /* 0x004500c3d7007988 */ /* 0x0003e20008000406 */
        /* <DEDUP_REMOVED lines=10> */
[----:B------:R0:W3:Y:S04]  /*6bf0*/  @!P0 LDG.E.U16 R195, desc[UR10][R96.64] ;  /* 0x0000000a60c38981 */ /* 0x0000e8000c1e1500 */
[----:B------:R1:W-:Y:S01]  /*6c00*/  STS.U16 [R215+UR6+0x4600], R119 ;  /* 0x00460077d7007988 */ /* 0x0003e20008000406 */
[----:B0-----:R-:W-:Y:S01]  /*6c10*/  VIADD R96, R54, UR4 ;  /* 0x0000000436607c36 */ /* 0x001fe20008000000 */
[----:B------:R-:W-:Y:S02]  /*6c20*/  IADD3.X R97, R55, UR5, RZ, P2, !PT ;  /* 0x0000000537617c10 */ /* 0x000fe400097fe4ff */
[----:B------:R-:W-:-:S02]  /*6c30*/  IADD3 RZ, P2, R6, UR4, RZ ;  /* 0x0000000406ff7c10 */ /* 0x000fc4000ff5e0ff */
[----:B-1----:R-:W-:Y:S01]  /*6c40*/  PRMT R119, RZ, 0x7610, R119 ;  /* 0x00007610ff777816 */ /* 0x002fe20000000077 */
        /* <DEDUP_REMOVED lines=16> */
[----:B------:R-:W-:Y:S01]  /*6d50*/  IADD3 RZ, P2, R50, UR4, RZ ;  /* 0x0000000432ff7c10 */ /* 0x000fe2000ff5e0ff */
[----:B------:R0:W-:Y:S04]  /*6d60*/  STS.U16 [R215+UR6+0x4b00], R108 ;  /* 0x004b006cd7007988 */ /* 0x0001e80008000406 */
[----:B------:R0:W3:Y:S01]  /*6d70*/  @!P0 LDG.E.U16 R102, desc[UR10][R96.64] ;  /* 0x0000000a60668981 */ /* 0x0000e2000c1e1500 */
[----:B-1----:R-:W-:-:S02]  /*6d80*/  IADD3.X R109, R51, UR5, RZ, P2, !PT ;  /* 0x00000005336d7c10 */ /* 0x002fc400097fe4ff */
[----:B------:R-:W-:Y:S01]  /*6d90*/  IADD3 RZ, P2, R2, UR4, RZ ;  /* 0x0000000402ff7c10 */ /* 0x000fe2000ff5e0ff */
[----:B0-----:R-:W-:Y:S01]  /*6da0*/  VIADD R108, R50, UR4 ;  /* 0x00000004326c7c36 */ /* 0x001fe20008000000 */
[----:B------:R-:W-:Y:S02]  /*6db0*/  PRMT R97, RZ, 0x7610, R97 ;  /* 0x00007610ff617816 */ /* 0x000fe40000000061 */
[----:B------:R-:W-:-:S04]  /*6dc0*/  PRMT R96, RZ, 0x7610, R96 ;  /* 0x00007610ff607816 */ /* 0x000fc80000000060 */
        /* <DEDUP_REMOVED lines=12> */
[----:B------:R0:W5:Y:S04]  /*6e90*/  @!P1 LDG.E.U16 R206, desc[UR10][R108.64] ;  /* 0x0000000a6cce9981 */ /* 0x000168000c1e1500 */
[----:B------:R-:W-:Y:S01]  /*6ea0*/  STS.U16 [R215+UR6+0x4e00], R201 ;  /* 0x004e00c9d7007988 */ /* 0x000fe20008000406 */
[----:B0-----:R-:W-:Y:S01]  /*6eb0*/  VIADD R108, R152, UR4 ;  /* 0x00000004986c7c36 */ /* 0x001fe20008000000 */
[----:B------:R-:W-:Y:S02]  /*6ec0*/  IADD3.X R109, R153, UR5, RZ, P2, !PT ;  /* 0x00000005996d7c10 */ /* 0x000fe400097fe4ff */
[----:B------:R-:W-:Y:S01]  /*6ed0*/  IADD3 RZ, P2, R154, UR4, RZ ;  /* 0x000000049aff7c10 */ /* 0x000fe2000ff5e0ff */
[----:B------:R0:W-:Y:S04]  /*6ee0*/  STS.U16 [R215+UR6+0x4f00], R128 ;  /* 0x004f0080d7007988 */ /* 0x0001e80008000406 */
[----:B------:R1:W4:Y:S01]  /*6ef0*/  @!P0 LDG.E.U16 R207, desc[UR10][R108.64] ;  /* 0x0000000a6ccf8981 */ /* 0x000322000c1e1500 */
[----:B0-----:R-:W-:-:S02]  /*6f00*/  PRMT R128, RZ, 0x7610, R128 ;  /* 0x00007610ff807816 */ /* 0x001fc40000000080 */
[----:B------:R-:W-:Y:S01]  /*6f10*/  LOP3.LUT R215, R215, 0x10, RZ, 0x3c, !PT ;  /* 0x00000010d7d77812 */ /* 0x000fe200078e3cff */
[----:B-1----:R-:W-:Y:S01]  /*6f20*/  VIADD R108, R154, UR4 ;  /* 0x000000049a6c7c36 */ /* 0x002fe20008000000 */
[----:B------:R-:W-:Y:S02]  /*6f30*/  IADD3.X R109, R155, UR5, RZ, P2, !PT ;  /* 0x000000059b6d7c10 */ /* 0x000fe400097fe4ff */
[C---:B------:R-:W-:Y:S01]  /*6f40*/  IADD3 RZ, P2, R156.reuse, UR4, RZ ;  /* 0x000000049cff7c10 */ /* 0x040fe2000ff5e0ff */
[----:B------:R0:W-:Y:S04]  /*6f50*/  STS.U16 [R215+UR6+0x4080], R123 ;  /* 0x0040807bd7007988 */ /* 0x0001e80008000406 */
[----:B------:R1:W3:Y:S01]  /*6f60*/  @!P1 LDG.E.U16 R128, desc[UR10][R108.64] ;  /* 0x0000000a6c809981 */ /* 0x0002e2000c1e1500 */
[----:B0-----:R-:W-:Y:S01]  /*6f70*/  PRMT R123, RZ, 0x7610, R123 ;  /* 0x00007610ff7b7816 */ /* 0x001fe2000000007b */
[----:B-1----:R-:W-:Y:S01]  /*6f80*/  VIADD R108, R156, UR4 ;  /* 0x000000049c6c7c36 */ /* 0x002fe20008000000 */
[----:B------:R-:W-:-:S02]  /*6f90*/  IADD3.X R109, R157, UR5, RZ, P2, !PT ;  /* 0x000000059d6d7c10 */ /* 0x000fc400097fe4ff */
[C---:B------:R-:W-:Y:S01]  /*6fa0*/  IADD3 RZ, P2, R160.reuse, UR4, RZ ;  /* 0x00000004a0ff7c10 */ /* 0x040fe2000ff5e0ff */
[----:B------:R0:W-:Y:S04]  /*6fb0*/  STS.U16 [R215+UR6+0x4180], R138 ;  /* 0x0041808ad7007988 */ /* 0x0001e80008000406 */
[----:B------:R1:W3:Y:S01]  /*6fc0*/  @!P0 LDG.E.U16 R123, desc[UR10][R108.64] ;  /* 0x0000000a6c7b8981 */ /* 0x0002e2000c1e1500 */
[----:B0-----:R-:W-:Y:S01]  /*6fd0*/  PRMT R138, RZ, 0x7610, R138 ;  /* 0x00007610ff8a7816 */ /* 0x001fe2000000008a */
        /* <DEDUP_REMOVED lines=20> */
[----:B------:R-:W-:Y:S01]  /*7120*/  IADD3 RZ, P2, R168, UR4, RZ ;  /* 0x00000004a8ff7c10 */ /* 0x000fe2000ff5e0ff */
[----:B------:R0:W-:Y:S04]  /*7130*/  STS.U16 [R215+UR6+0x4580], R194 ;  /* 0x004580c2d7007988 */ /* 0x0001e80008000406 */
[----:B------:R1:W3:Y:S01]  /*7140*/  @!P0 LDG.E.U16 R129, desc[UR10][R108.64] ;  /* 0x0000000a6c818981 */ /* 0x0002e2000c1e1500 */
[----:B0-----:R-:W-:-:S03]  /*7150*/  PRMT R194, RZ, 0x7610, R194 ;  /* 0x00007610ffc27816 */ /* 0x001fc600000000c2 */
[----:B------:R0:W-:Y:S01]  /*7160*/  STS.U16 [R215+UR6+0x4680], R200 ;  /* 0x004680c8d7007988 */ /* 0x0001e20008000406 */
[----:B-1----:R-:W-:Y:S01]  /*7170*/  VIADD R108, R168, UR4 ;  /* 0x00000004a86c7c36 */ /* 0x002fe20008000000 */
[----:B------:R-:W-:-:S05]  /*7180*/  IADD3.X R109, R169, UR5, RZ, P2, !PT ;  /* 0x00000005a96d7c10 */ /* 0x000fca00097fe4ff */
[----:B------:R1:W3:Y:S01]  /*7190*/  @!P1 LDG.E.U16 R194, desc[UR10][R108.64] ;  /* 0x0000000a6cc29981 */ /* 0x0002e2000c1e1500 */
[----:B0-----:R-:W-:-:S04]  /*71a0*/  IADD3 R200, P2, R114, UR4, RZ ;  /* 0x0000000472c87c10 */ /* 0x001fc8000ff5e0ff */
[----:B------:R-:W-:Y:S02]  /*71b0*/  IADD3.X R201, R115, UR5, RZ, P2, !PT ;  /* 0x0000000573c97c10 */ /* 0x000fe400097fe4ff */
[----:B------:R-:W2:Y:S01]  /*71c0*/  LDL.64 R114, [R1+0x30] ;  /* 0x0000300001727983 */ /* 0x000ea20000100a00 */
[----:B-1----:R-:W-:-:S06]  /*71d0*/  PRMT R108, RZ, 0x7610, R108 ;  /* 0x00007610ff6c7816 */ /* 0x002fcc000000006c */
[----:B------:R0:W3:Y:S02]  /*71e0*/  @!P1 LDG.E.U16 R108, desc[UR10][R200.64] ;  /* 0x0000000ac86c9981 */ /* 0x0000e4000c1e1500 */
[----:B0-----:R-:W-:-:S04]  /*71f0*/  IADD3 R200, P2, R112, UR4, RZ ;  /* 0x0000000470c87c10 */ /* 0x001fc8000ff5e0ff */
[----:B------:R-:W-:Y:S02]  /*7200*/  IADD3.X R201, R113, UR5, RZ, P2, !PT ;  /* 0x0000000571c97c10 */ /* 0x000fe400097fe4ff */
[----:B------:R-:W5:Y:S01]  /*7210*/  LDL.64 R112, [R1+0x38] ;  /* 0x0000380001707983 */ /* 0x000f620000100a00 */
[----:B------:R-:W-:-:S03]  /*7220*/  PRMT R109, RZ, 0x7610, R109 ;  /* 0x00007610ff6d7816 */ /* 0x000fc6000000006d */
[----:B------:R0:W-:Y:S04]  /*7230*/  STS.U16 [R215+UR6+0x4780], R218 ;  /* 0x004780dad7007988 */ /* 0x0001e80008000406 */
[----:B------:R1:W3:Y:S01]  /*7240*/  @!P0 LDG.E.U16 R109, desc[UR10][R200.64] ;  /* 0x0000000ac86d8981 */ /* 0x0002e2000c1e1500 */
[----:B0-----:R-:W-:Y:S02]  /*7250*/  PRMT R218, RZ, 0x7610, R218 ;  /* 0x00007610ffda7816 */ /* 0x001fe400000000da */
[----:B-1----:R-:W-:-:S04]  /*7260*/  IADD3 R200, P2, R174, UR4, RZ ;  /* 0x00000004aec87c10 */ /* 0x002fc8000ff5e0ff */
[----:B------:R-:W-:Y:S01]  /*7270*/  IADD3.X R201, R175, UR5, RZ, P2, !PT ;  /* 0x00000005afc97c10 */ /* 0x000fe200097fe4ff */
        /* <DEDUP_REMOVED lines=18> */
[----:B--2---:R-:W-:-:S04]  /*73a0*/  IADD3 R200, P2, R114, UR4, RZ ;  /* 0x0000000472c87c10 */ /* 0x004fc8000ff5e0ff */
[----:B------:R-:W-:Y:S02]  /*73b0*/  IADD3.X R201, R115, UR5, RZ, P2, !PT ;  /* 0x0000000573c97c10 */ /* 0x000fe400097fe4ff */
[----:B------:R-:W2:Y:S04]  /*73c0*/  LDL.64 R114, [R1+0x100] ;  /* 0x0001000001727983 */ /* 0x000ea80000100a00 */
[----:B------:R5:W3:Y:S02]  /*73d0*/  @!P1 LDG.E.U16 R212, desc[UR10][R200.64] ;  /* 0x0000000ac8d49981 */ /* 0x000ae4000c1e1500 */
[----:B-----5:R-:W-:-:S04]  /*73e0*/  IADD3 R200, P2, R112, UR4, RZ ;  /* 0x0000000470c87c10 */ /* 0x020fc8000ff5e0ff */
[----:B------:R-:W-:Y:S02]  /*73f0*/  IADD3.X R201, R113, UR5, RZ, P2, !PT ;  /* 0x0000000571c97c10 */ /* 0x000fe400097fe4ff */
[----:B------:R-:W5:Y:S04]  /*7400*/  LDL.64 R112, [R1+0x108] ;  /* 0x0001080001707983 */ /* 0x000f680000100a00 */
[----:B------:R0:W-:Y:S02]  /*7410*/  STS.U16 [R215+UR6+0x4d80], R213 ;  /* 0x004d80d5d7007988 */ /* 0x0001e40008000406 */
[----:B0-----:R-:W-:Y:S02]  /*7420*/  PRMT R213, RZ, 0x7610, R213 ;  /* 0x00007610ffd57816 */ /* 0x001fe400000000d5 */
[----:B------:R0:W-:Y:S04]  /*7430*/  STS.U16 [R215+UR6+0x4e80], R214 ;  /* 0x004e80d6d7007988 */ /* 0x0001e80008000406 */
[----:B------:R1:W3:Y:S01]  /*7440*/  @!P0 LDG.E.U16 R213, desc[UR10][R200.64] ;  /* 0x0000000ac8d58981 */ /* 0x0002e2000c1e1500 */
[----:B0-----:R-:W-:-:S02]  /*7450*/  PRMT R214, RZ, 0x7610, R214 ;  /* 0x00007610ffd67816 */ /* 0x001fc400000000d6 */
[----:B-1----:R-:W-:-:S04]  /*7460*/  IADD3 R200, P2, R146, UR4, RZ ;  /* 0x0000000492c87c10 */ /* 0x002fc8000ff5e0ff */
[----:B------:R-:W-:Y:S01]  /*7470*/  IADD3.X R201, R147, UR5, RZ, P2, !PT ;  /* 0x0000000593c97c10 */ /* 0x000fe200097fe4ff */
[----:B------:R0:W-:Y:S04]  /*7480*/  STS.U16 [R215+UR6+0x4f80], R203 ;  /* 0x004f80cbd7007988 */ /* 0x0001e80008000406 */
[----:B------:R1:W3:Y:S04]  /*7490*/  @!P1 LDG.E.U16 R214, desc[UR10][R200.64] ;  /* 0x0000000ac8d69981 */ /* 0x0002e8000c1e1500 */
[----:B------:R4:W-:Y:S01]  /*74a0*/  STS.U16 [R215+UR6+0x4880], R217 ;  /* 0x004880d9d7007988 */ /* 0x0009e20008000406 */
[----:B0-----:R-:W-:-:S03]  /*74b0*/  LOP3.LUT R203, R124, 0x3f, RZ, 0xc0, !PT ;  /* 0x0000003f7ccb7812 */ /* 0x001fc600078ec0ff */
[----:B------:R-:W3:Y:S01]  /*74c0*/  LDL.LU.64 R146, [R1+0x1b0] ;  /* 0x0001b00001927983 */ /* 0x000ee20000300a00 */
[----:B-1----:R-:W-:Y:S02]  /*74d0*/  IADD3 R200, P2, R126, UR4, RZ ;  /* 0x000000047ec87c10 */ /* 0x002fe4000ff5e0ff */
[----:B----4-:R-:W-:Y:S01]  /*74e0*/  PRMT R215, RZ, 0x7610, R215 ;  /* 0x00007610ffd77816 */ /* 0x010fe200000000d7 */
[----:B------:R-:W-:Y:S01]  /*74f0*/  IMAD.SHL.U32 R203, R203, 0x2, RZ ;  /* 0x00000002cbcb7824 */ /* 0x000fe200078e00ff */
[----:B------:R-:W-:Y:S01]  /*7500*/  IADD3.X R201, R127, UR5, RZ, P2, !PT ;  /* 0x000000057fc97c10 */ /* 0x000fe200097fe4ff */
[----:B------:R-:W4:Y:S04]  /*7510*/  LDL.64 R124, [R1+0xc0] ;  /* 0x0000c000017c7983 */ /* 0x000f280000100a00 */
[----:B------:R2:W4:Y:S04]  /*7520*/  @!P0 LDG.E.U16 R215, desc[UR10][R200.64] ;  /* 0x0000000ac8d78981 */ /* 0x000528000c1e1500 */
[----:B------:R0:W-:Y:S01]  /*7530*/  STS.U16 [R203+UR6+0x2000], R216 ;  /* 0x002000d8cb007988 */ /* 0x0001e20008000406 */
[----:B------:R-:W-:-:S03]  /*7540*/  PRMT R217, RZ, 0x7610, R217 ;  /* 0x00007610ffd97816 */ /* 0x000fc600000000d9 */
[----:B------:R1:W-:Y:S04]  /*7550*/  STS.U16 [R203+UR6+0x2800], R204 ;  /* 0x002800cccb007988 */ /* 0x0003e80008000406 */
[----:B------:R1:W-:Y:S01]  /*7560*/  STS.U16 [R203+UR6+0x2880], R205 ;  /* 0x002880cdcb007988 */ /* 0x0003e20008000406 */
[----:B0-----:R-:W-:-:S03]  /*7570*/  PRMT R216, RZ, 0x7610, R216 ;  /* 0x00007610ffd87816 */ /* 0x001fc600000000d8 */
[----:B------:R-:W4:Y:S01]  /*7580*/  LDL.64 R126, [R1+0x48] ;  /* 0x00004800017e7983 */ /* 0x000f220000100a00 */
[----:B--2---:R-:W-:-:S04]  /*7590*/  IADD3 R200, P2, R114, UR4, RZ ;  /* 0x0000000472c87c10 */ /* 0x004fc8000ff5e0ff */
[----:B------:R-:W-:Y:S02]  /*75a0*/  IADD3.X R201, R115, UR5, RZ, P2, !PT ;  /* 0x0000000573c97c10 */ /* 0x000fe400097fe4ff */
[----:B-1----:R-:W-:Y:S01]  /*75b0*/  PRMT R204, RZ, 0x7610, R204 ;  /* 0x00007610ffcc7816 */ /* 0x002fe200000000cc */
[----:B------:R0:W-:Y:S04]  /*75c0*/  STS.U16 [R203+UR6+0x3000], R206 ;  /* 0x003000cecb007988 */ /* 0x0001e80008000406 */
[----:B------:R5:W2:Y:S01]  /*75d0*/  @!P1 LDG.E.U16 R216, desc[UR10][R200.64] ;  /* 0x0000000ac8d89981 */ /* 0x000aa2000c1e1500 */
[----:B------:R-:W-:-:S03]  /*75e0*/  PRMT R205, RZ, 0x7610, R205 ;  /* 0x00007610ffcd7816 */ /* 0x000fc600000000cd */
[----:B------:R1:W-:Y:S04]  /*75f0*/  STS.U16 [R203+UR6+0x3080], R207 ;  /* 0x003080cfcb007988 */ /* 0x0003e80008000406 */
[----:B------:R-:W2:Y:S01]  /*7600*/  LDL.64 R114, [R1+0x110] ;  /* 0x0001100001727983 */ /* 0x000ea20000100a00 */
[----:B-----5:R-:W-:-:S04]  /*7610*/  IADD3 R200, P2, R112, UR4, RZ ;  /* 0x0000000470c87c10 */ /* 0x020fc8000ff5e0ff */
[----:B------:R-:W-:Y:S02]  /*7620*/  IADD3.X R201, R113, UR5, RZ, P2, !PT ;  /* 0x0000000571c97c10 */ /* 0x000fe400097fe4ff */
[----:B------:R-:W5:Y:S04]  /*7630*/  LDL.64 R112, [R1+0x40] ;  /* 0x0000400001707983 */ /* 0x000f680000100a00 */
[----:B------:R0:W2:Y:S02]  /*7640*/  @!P0 LDG.E.U16 R217, desc[UR10][R200.64] ;  /* 0x0000000ac8d98981 */ /* 0x0000a4000c1e1500 */
[----:B0-----:R-:W-:-:S04]  /*7650*/  IADD3 R200, P2, R176, UR4, RZ ;  /* 0x00000004b0c87c10 */ /* 0x001fc8000ff5e0ff */
[----:B------:R-:W-:-:S05]  /*7660*/  IADD3.X R201, R177, UR5, RZ, P2, !PT ;  /* 0x00000005b1c97c10 */ /* 0x000fca00097fe4ff */
[----:B------:R0:W2:Y:S02]  /*7670*/  @!P1 LDG.E.U16 R204, desc[UR10][R200.64] ;  /* 0x0000000ac8cc9981 */ /* 0x0000a4000c1e1500 */
[----:B0-----:R-:W-:-:S04]  /*7680*/  IADD3 R200, P2, R178, UR4, RZ ;  /* 0x00000004b2c87c10 */ /* 0x001fc8000ff5e0ff */
[----:B------:R-:W-:-:S05]  /*7690*/  IADD3.X R201, R179, UR5, RZ, P2, !PT ;  /* 0x00000005b3c97c10 */ /* 0x000fca00097fe4ff */
[----:B------:R0:W2:Y:S01]  /*76a0*/  @!P0 LDG.E.U16 R205, desc[UR10][R200.64] ;  /* 0x0000000ac8cd8981 */ /* 0x0000a2000c1e1500 */
[----:B------:R-:W-:Y:S02]  /*76b0*/  PRMT R206, RZ, 0x7610, R206 ;  /* 0x00007610ffce7816 */ /* 0x000fe400000000ce */
[----:B0-----:R-:W-:-:S04]  /*76c0*/  IADD3 R200, P2, R234, UR4, RZ ;  /* 0x00000004eac87c10 */ /* 0x001fc8000ff5e0ff */
[----:B------:R-:W-:-:S05]  /*76d0*/  IADD3.X R201, R235, UR5, RZ, P2, !PT ;  /* 0x00000005ebc97c10 */ /* 0x000fca00097fe4ff */
[----:B------:R0:W2:Y:S01]  /*76e0*/  @!P1 LDG.E.U16 R206, desc[UR10][R200.64] ;  /* 0x0000000ac8ce9981 */ /* 0x0000a2000c1e1500 */
[----:B-1----:R-:W-:Y:S02]  /*76f0*/  PRMT R207, RZ, 0x7610, R207 ;  /* 0x00007610ffcf7816 */ /* 0x002fe400000000cf */
[----:B0-----:R-:W-:-:S04]  /*7700*/  IADD3 R200, P2, R238, UR4, RZ ;  /* 0x00000004eec87c10 */ /* 0x001fc8000ff5e0ff */
[----:B------:R-:W-:-:S05]  /*7710*/  IADD3.X R201, R239, UR5, RZ, P2, !PT ;  /* 0x00000005efc97c10 */ /* 0x000fca00097fe4ff */
[----:B------:R5:W2:Y:S02]  /*7720*/  @!P0 LDG.E.U16 R207, desc[UR10][R200.64] ;  /* 0x0000000ac8cf8981 */ /* 0x000aa4000c1e1500 */
[----:B-----5:R-:W-:-:S04]  /*7730*/  IADD3 R200, P2, R112, UR4, RZ ;  /* 0x0000000470c87c10 */ /* 0x020fc8000ff5e0ff */
[----:B------:R-:W-:Y:S02]  /*7740*/  IADD3.X R201, R113, UR5, RZ, P2, !PT ;  /* 0x0000000571c97c10 */ /* 0x000fe400097fe4ff */
[----:B------:R-:W5:Y:S04]  /*7750*/  LDL.64 R112, [R1+0x118] ;  /* 0x0001180001707983 */ /* 0x000f680000100a00 */
[----:B------:R0:W-:Y:S02]  /*7760*/  STS.U16 [R203+UR6+0x2080], R208 ;  /* 0x002080d0cb007988 */ /* 0x0001e40008000406 */
[----:B0-----:R-:W-:Y:S02]  /*7770*/  PRMT R208, RZ, 0x7610, R208 ;  /* 0x00007610ffd07816 */ /* 0x001fe400000000d0 */
[----:B---3--:R0:W-:Y:S04]  /*7780*/  STS.U16 [R203+UR6], R209 ;  /* 0x000000d1cb007988 */ /* 0x0081e80008000406 */
[----:B------:R4:W3:Y:S01]  /*7790*/  @!P1 LDG.E.U16 R208, desc[UR10][R200.64] ;  /* 0x0000000ac8d09981 */ /* 0x0008e2000c1e1500 */
[----:B0-----:R-:W-:-:S02]  /*77a0*/  PRMT R209, RZ, 0x7610, R209 ;  /* 0x00007610ffd17816 */ /* 0x001fc400000000d1 */
[----:B----4-:R-:W-:-:S04]  /*77b0*/  IADD3 R200, P2, R126, UR4, RZ ;  /* 0x000000047ec87c10 */ /* 0x010fc8000ff5e0ff */
[----:B------:R-:W-:Y:S02]  /*77c0*/  IADD3.X R201, R127, UR5, RZ, P2, !PT ;  /* 0x000000057fc97c10 */ /* 0x000fe400097fe4ff */
[----:B------:R-:W4:Y:S04]  /*77d0*/  LDL.64 R126, [R1+0x50] ;  /* 0x00005000017e7983 */ /* 0x000f280000100a00 */
[----:B------:R0:W3:Y:S04]  /*77e0*/  @!P0 LDG.E.U16 R209, desc[UR10][R200.64] ;  /* 0x0000000ac8d18981 */ /* 0x0000e8000c1e1500 */
[----:B------:R1:W-:Y:S01]  /*77f0*/  STS.U16 [R203+UR6+0x800], R210 ;  /* 0x000800d2cb007988 */ /* 0x0003e20008000406 */
[----:B0-----:R-:W-:-:S02]  /*7800*/  IADD3 R200, P2, R124, UR4, RZ ;  /* 0x000000047cc87c10 */ /* 0x001fc4000ff5e0ff */
[----:B-1----:R-:W-:Y:S02]  /*7810*/  PRMT R210, RZ, 0x7610, R210 ;  /* 0x00007610ffd27816 */ /* 0x002fe400000000d2 */
[----:B------:R-:W-:Y:S02]  /*7820*/  IADD3.X R201, R125, UR5, RZ, P2, !PT ;  /* 0x000000057dc97c10 */ /* 0x000fe400097fe4ff */
[----:B------:R-:W3:Y:S04]  /*7830*/  LDL.64 R124, [R1+0x58] ;  /* 0x00005800017c7983 */ /* 0x000ee80000100a00 */
[----:B------:R2:W3:Y:S04]  /*7840*/  @!P1 LDG.E.U16 R210, desc[UR10][R200.64] ;  /* 0x0000000ac8d29981 */ /* 0x0004e8000c1e1500 */
[----:B------:R0:W-:Y:S01]  /*7850*/  STS.U16 [R203+UR6+0x880], R211 ;  /* 0x000880d3cb007988 */ /* 0x0001e20008000406 */
[----:B--2---:R-:W-:-:S02]  /*7860*/  IADD3 R200, P2, R114, UR4, RZ ;  /* 0x0000000472c87c10 */ /* 0x004fc4000ff5e0ff */
[----:B0-----:R-:W-:Y:S02]  /*7870*/  PRMT R211, RZ, 0x7610, R211 ;  /* 0x00007610ffd37816 */ /* 0x001fe400000000d3 */
[----:B------:R-:W-:Y:S02]  /*7880*/  IADD3.X R201, R115, UR5, RZ, P2, !PT ;  /* 0x0000000573c97c10 */ /* 0x000fe400097fe4ff */
[----:B------:R-:W2:Y:S04]  /*7890*/  LDL.64 R114, [R1+0x120] ;  /* 0x0001200001727983 */ /* 0x000ea80000100a00 */
[----:B------:R5:W2:Y:S02]  /*78a0*/  @!P1 LDG.E.U16 R211, desc[UR10][R200.64] ;  /* 0x0000000ac8d39981 */ /* 0x000aa4000c1e1500 */
[----:B-----5:R-:W-:-:S04]  /*78b0*/  IADD3 R200, P2, R112, UR4, RZ ;  /* 0x0000000470c87c10 */ /* 0x020fc8000ff5e0ff */
[----:B------:R-:W-:Y:S02]  /*78c0*/  IADD3.X R201, R113, UR5, RZ, P2, !PT ;  /* 0x0000000571c97c10 */ /* 0x000fe400097fe4ff */
[----:B------:R-:W5:Y:S04]  /*78d0*/  LDL.64 R112, [R1+0x128] ;  /* 0x0001280001707983 */ /* 0x000f680000100a00 */
[----:B------:R0:W-:Y:S02]  /*78e0*/  STS.U16 [R203+UR6+0x1000], R212 ;  /* 0x001000d4cb007988 */ /* 0x0001e40008000406 */
[----:B0-----:R-:W-:Y:S02]  /*78f0*/  PRMT R212, RZ, 0x7610, R212 ;  /* 0x00007610ffd47816 */ /* 0x001fe400000000d4 */
[----:B------:R0:W-:Y:S04]  /*7900*/  STS.U16 [R203+UR6+0x1080], R213 ;  /* 0x001080d5cb007988 */ /* 0x0001e80008000406 */
[----:B------:R1:W5:Y:S01]  /*7910*/  @!P0 LDG.E.U16 R212, desc[UR10][R200.64] ;  /* 0x0000000ac8d48981 */ /* 0x000362000c1e1500 */
[----:B0-----:R-:W-:-:S02]  /*7920*/  PRMT R213, RZ, 0x7610, R213 ;  /* 0x00007610ffd57816 */ /* 0x001fc400000000d5 */
[----:B-1----:R-:W-:-:S04]  /*7930*/  IADD3 R200, P2, R180, UR4, RZ ;  /* 0x00000004b4c87c10 */ /* 0x002fc8000ff5e0ff */
[----:B------:R-:W-:Y:S01]  /*7940*/  IADD3.X R201, R181, UR5, RZ, P2, !PT ;  /* 0x00000005b5c97c10 */ /* 0x000fe200097fe4ff */
[----:B------:R0:W-:Y:S04]  /*7950*/  STS.U16 [R203+UR6+0x1800], R214 ;  /* 0x001800d6cb007988 */ /* 0x0001e80008000406 */
[----:B------:R1:W5:Y:S01]  /*7960*/  @!P1 LDG.E.U16 R213, desc[UR10][R200.64] ;  /* 0x0000000ac8d59981 */ /* 0x000362000c1e1500 */
[----:B0-----:R-:W-:Y:S02]  /*7970*/  PRMT R214, RZ, 0x7610, R214 ;  /* 0x00007610ffd67816 */ /* 0x001fe400000000d6 */
        /* <DEDUP_REMOVED lines=10> */
[----:B-1----:R-:W-:Y:S01]  /*7a20*/  IADD3 R200, P2, R242, UR4, RZ ;  /* 0x00000004f2c87c10 */ /* 0x002fe2000ff5e0ff */
[----:B------:R0:W-:Y:S03]  /*7a30*/  STS.U16 [R203+UR6+0x80], R218 ;  /* 0x000080dacb007988 */ /* 0x0001e60008000406 */
[----:B------:R-:W-:Y:S01]  /*7a40*/  IADD3.X R201, R243, UR5, RZ, P2, !PT ;  /* 0x00000005f3c97c10 */ /* 0x000fe200097fe4ff */
[----:B------:R-:W-:Y:S04]  /*7a50*/  STS.U16 [R203+UR6+0x3880], R217 ;  /* 0x003880d9cb007988 */ /* 0x000fe80008000406 */
[----:B------:R4:W5:Y:S01]  /*7a60*/  @!P0 LDG.E.U16 R216, desc[UR10][R200.64] ;  /* 0x0000000ac8d88981 */ /* 0x000962000c1e1500 */
[----:B0-----:R-:W-:-:S05]  /*7a70*/  LOP3.LUT R218, R203, 0x10, RZ, 0x3c, !PT ;  /* 0x00000010cbda7812 */ /* 0x001fca00078e3cff */
[----:B------:R0:W-:Y:S01]  /*7a80*/  STS.U16 [R218+UR6+0x1980], R202 ;  /* 0x001980cada007988 */ /* 0x0001e20008000406 */
[----:B----4-:R-:W-:-:S04]  /*7a90*/  IADD3 R200, P2, R126, UR4, RZ ;  /* 0x000000047ec87c10 */ /* 0x010fc8000ff5e0ff */
[----:B------:R-:W-:Y:S02]  /*7aa0*/  IADD3.X R201, R127, UR5, RZ, P2, !PT ;  /* 0x000000057fc97c10 */ /* 0x000fe400097fe4ff */
[----:B------:R-:W4:Y:S01]  /*7ab0*/  LDL.64 R126, [R1+0x60] ;  /* 0x00006000017e7983 */ /* 0x000f220000100a00 */
[----:B0-----:R-:W-:-:S06]  /*7ac0*/  PRMT R202, RZ, 0x7610, R202 ;  /* 0x00007610ffca7816 */ /* 0x001fcc00000000ca */
[----:B------:R3:W4:Y:S01]  /*7ad0*/  @!P1 LDG.E.U16 R202, desc[UR10][R200.64] ;  /* 0x0000000ac8ca9981 */ /* 0x000722000c1e1500 */
[----:B------:R-:W-:Y:S02]  /*7ae0*/  PRMT R217, RZ, 0x7610, R217 ;  /* 0x00007610ffd97816 */ /* 0x000fe400000000d9 */
[----:B---3--:R-:W-:-:S04]  /*7af0*/  IADD3 R200, P2, R124, UR4, RZ ;  /* 0x000000047cc87c10 */ /* 0x008fc8000ff5e0ff */
[----:B------:R-:W-:Y:S02]  /*7b00*/  IADD3.X R201, R125, UR5, RZ, P2, !PT ;  /* 0x000000057dc97c10 */ /* 0x000fe400097fe4ff */
[----:B------:R-:W3:Y:S04]  /*7b10*/  LDL.64 R124, [R1+0x68] ;  /* 0x00006800017c7983 */ /* 0x000ee80000100a00 */
[----:B------:R2:W-:Y:S04]  /*7b20*/  STS.U16 [R218+UR6+0x2180], R198 ;  /* 0x002180c6da007988 */ /* 0x0005e80008000406 */
[----:B------:R0:W3:Y:S01]  /*7b30*/  @!P0 LDG.E.U16 R217, desc[UR10][R200.64] ;  /* 0x0000000ac8d98981 */ /* 0x0000e2000c1e1500 */
[----:B--2---:R-:W-:-:S03]  /*7b40*/  IADD3 R198, P2, R114, UR4, RZ ;  /* 0x0000000472c67c10 */ /* 0x004fc6000ff5e0ff */
[----:B------:R1:W-:Y:S01]  /*7b50*/  STS.U16 [R218+UR6+0x2100], R199 ;  /* 0x002100c7da007988 */ /* 0x0003e20008000406 */
[----:B0-----:R-:W-:Y:S02]  /*7b60*/  PRMT R200, RZ, 0x7610, R200 ;  /* 0x00007610ffc87816 */ /* 0x001fe400000000c8 */
[----:B-1----:R-:W-:Y:S02]  /*7b70*/  IADD3.X R199, R115, UR5, RZ, P2, !PT ;  /* 0x0000000573c77c10 */ /* 0x002fe400097fe4ff */
        /* <DEDUP_REMOVED lines=21> */
[----:B------:R-:W-:-:S05]  /*7cd0*/  IADD3.X R199, R245, UR5, RZ, P2, !PT ;  /* 0x00000005f5c77c10 */ /* 0x000fca00097fe4ff */
[----:B------:R0:W5:Y:S01]  /*7ce0*/  @!P1 LDG.E.U16 R123, desc[UR10][R198.64] ;  /* 0x0000000ac67b9981 */ /* 0x000162000c1e1500 */
[----:B------:R-:W-:Y:S02]  /*7cf0*/  PRMT R201, RZ, 0x7610, R201 ;  /* 0x00007610ffc97816 */ /* 0x000fe400000000c9 */
[----:B0-----:R-:W-:-:S04]  /*7d00*/  IADD3 R198, P2, R246, UR4, RZ ;  /* 0x00000004f6c67c10 */ /* 0x001fc8000ff5e0ff */
[----:B------:R-:W-:Y:S01]  /*7d10*/  IADD3.X R199, R247, UR5, RZ, P2, !PT ;  /* 0x00000005f7c77c10 */ /* 0x000fe200097fe4ff */
[----:B------:R0:W-:Y:S04]  /*7d20*/  STS.U16 [R218+UR6+0x100], R204 ;  /* 0x000100ccda007988 */ /* 0x0001e80008000406 */
[----:B------:R4:W5:Y:S01]  /*7d30*/  @!P0 LDG.E.U16 R201, desc[UR10][R198.64] ;  /* 0x0000000ac6c98981 */ /* 0x000962000c1e1500 */
[----:B0-----:R-:W-:Y:S02]  /*7d40*/  PRMT R204, RZ, 0x7610, R204 ;  /* 0x00007610ffcc7816 */ /* 0x001fe400000000cc */
[----:B----4-:R-:W-:-:S04]  /*7d50*/  IADD3 R198, P2, R126, UR4, RZ ;  /* 0x000000047ec67c10 */ /* 0x010fc8000ff5e0ff */
[----:B------:R-:W-:Y:S01]  /*7d60*/  IADD3.X R199, R127, UR5, RZ, P2, !PT ;  /* 0x000000057fc77c10 */ /* 0x000fe200097fe4ff */
[----:B------:R0:W-:Y:S04]  /*7d70*/  STS.U16 [R218+UR6+0x180], R205 ;  /* 0x000180cdda007988 */ /* 0x0001e80008000406 */
[----:B------:R3:W4:Y:S04]  /*7d80*/  @!P1 LDG.E.U16 R204, desc[UR10][R198.64] ;  /* 0x0000000ac6cc9981 */ /* 0x000728000c1e1500 */
[----:B------:R1:W-:Y:S01]  /*7d90*/  STS.U16 [R218+UR6+0x900], R206 ;  /* 0x000900ceda007988 */ /* 0x0003e20008000406 */
[----:B0-----:R-:W-:-:S03]  /*7da0*/  PRMT R205, RZ, 0x7610, R205 ;  /* 0x00007610ffcd7816 */ /* 0x001fc600000000cd */
[----:B------:R0:W-:Y:S04]  /*7db0*/  STS.U16 [R218+UR6+0x980], R207 ;  /* 0x000980cfda007988 */ /* 0x0001e80008000406 */
[----:B------:R-:W4:Y:S01]  /*7dc0*/  LDL.64 R126, [R1+0x78] ;  /* 0x00007800017e7983 */ /* 0x000f220000100a00 */
[----:B---3--:R-:W-:-:S04]  /*7dd0*/  IADD3 R198, P2, R124, UR4, RZ ;  /* 0x000000047cc67c10 */ /* 0x008fc8000ff5e0ff */
[----:B------:R-:W-:Y:S02]  /*7de0*/  IADD3.X R199, R125, UR5, RZ, P2, !PT ;  /* 0x000000057dc77c10 */ /* 0x000fe400097fe4ff */
[----:B-1----:R-:W-:Y:S01]  /*7df0*/  PRMT R206, RZ, 0x7610, R206 ;  /* 0x00007610ffce7816 */ /* 0x002fe200000000ce */
[----:B------:R1:W-:Y:S04]  /*7e00*/  STS.U16 [R218+UR6+0x1100], R208 ;  /* 0x001100d0da007988 */ /* 0x0003e80008000406 */
[----:B------:R2:W3:Y:S01]  /*7e10*/  @!P0 LDG.E.U16 R205, desc[UR10][R198.64] ;  /* 0x0000000ac6cd8981 */ /* 0x0004e2000c1e1500 */
[----:B0-----:R-:W-:-:S03]  /*7e20*/  PRMT R207, RZ, 0x7610, R207 ;  /* 0x00007610ffcf7816 */ /* 0x001fc600000000cf */
[----:B------:R-:W3:Y:S01]  /*7e30*/  LDL.64 R124, [R1+0xc8] ;  /* 0x0000c800017c7983 */ /* 0x000ee20000100a00 */
[----:B--2---:R-:W-:-:S04]  /*7e40*/  IADD3 R198, P2, R114, UR4, RZ ;  /* 0x0000000472c67c10 */ /* 0x004fc8000ff5e0ff */
[----:B------:R-:W-:Y:S02]  /*7e50*/  IADD3.X R199, R115, UR5, RZ, P2, !PT ;  /* 0x0000000573c77c10 */ /* 0x000fe400097fe4ff */
[----:B-1----:R-:W-:Y:S01]  /*7e60*/  PRMT R208, RZ, 0x7610, R208 ;  /* 0x00007610ffd07816 */ /* 0x002fe200000000d0 */
[----:B------:R0:W-:Y:S04]  /*7e70*/  STS.U16 [R218+UR6+0x1180], R209 ;  /* 0x001180d1da007988 */ /* 0x0001e80008000406 */
[----:B------:R5:W2:Y:S04]  /*7e80*/  @!P1 LDG.E.U16 R206, desc[UR10][R198.64] ;  /* 0x0000000ac6ce9981 */ /* 0x000aa8000c1e1500 */
[----:B------:R-:W2:Y:S01]  /*7e90*/  LDL.64 R114, [R1+0x140] ;  /* 0x0001400001727983 */ /* 0x000ea20000100a00 */
[----:B-----5:R-:W-:-:S04]  /*7ea0*/  IADD3 R198, P2, R112, UR4, RZ ;  /* 0x0000000470c67c10 */ /* 0x020fc8000ff5e0ff */
[----:B------:R-:W-:Y:S02]  /*7eb0*/  IADD3.X R199, R113, UR5, RZ, P2, !PT ;  /* 0x0000000571c77c10 */ /* 0x000fe400097fe4ff */
[----:B------:R-:W5:Y:S04]  /*7ec0*/  LDL.64 R112, [R1+0x70] ;  /* 0x0000700001707983 */ /* 0x000f680000100a00 */
[----:B------:R1:W2:Y:S02]  /*7ed0*/  @!P0 LDG.E.U16 R207, desc[UR10][R198.64] ;  /* 0x0000000ac6cf8981 */ /* 0x0002a4000c1e1500 */
[----:B-1----:R-:W-:-:S04]  /*7ee0*/  IADD3 R198, P2, R188, UR4, RZ ;  /* 0x00000004bcc67c10 */ /* 0x002fc8000ff5e0ff */
[----:B------:R-:W-:-:S05]  /*7ef0*/  IADD3.X R199, R189, UR5, RZ, P2, !PT ;  /* 0x00000005bdc77c10 */ /* 0x000fca00097fe4ff */
[----:B------:R1:W2:Y:S01]  /*7f00*/  @!P1 LDG.E.U16 R208, desc[UR10][R198.64] ;  /* 0x0000000ac6d09981 */ /* 0x0002a2000c1e1500 */
[----:B0-----:R-:W-:Y:S02]  /*7f10*/  PRMT R209, RZ, 0x7610, R209 ;  /* 0x00007610ffd17816 */ /* 0x001fe400000000d1 */
[----:B-1----:R-:W-:-:S04]  /*7f20*/  IADD3 R198, P2, R190, UR4, RZ ;  /* 0x00000004bec67c10 */ /* 0x002fc8000ff5e0ff */
[----:B------:R-:W-:Y:S01]  /*7f30*/  IADD3.X R199, R191, UR5, RZ, P2, !PT ;  /* 0x00000005bfc77c10 */ /* 0x000fe200097fe4ff */
[----:B------:R0:W-:Y:S04]  /*7f40*/  STS.U16 [R218+UR6+0x1900], R210 ;  /* 0x001900d2da007988 */ /* 0x0001e80008000406 */
        /* <DEDUP_REMOVED lines=8> */
[----:B------:R-:W-:-:S05]  /*7fd0*/  IADD3.X R199, R251, UR5, RZ, P2, !PT ;  /* 0x00000005fbc77c10 */ /* 0x000fca00097fe4ff */
[----:B------:R5:W2:Y:S02]  /*7fe0*/  @!P0 LDG.E.U16 R211, desc[UR10][R198.64] ;  /* 0x0000000ac6d38981 */ /* 0x000aa4000c1e1500 */
[----:B-----5:R-:W-:-:S04]  /*7ff0*/  IADD3 R198, P2, R112, UR4, RZ ;  /* 0x0000000470c67c10 */ /* 0x020fc8000ff5e0ff */
[----:B------:R-:W-:Y:S02]  /*8000*/  IADD3.X R199, R113, UR5, RZ, P2, !PT ;  /* 0x0000000571c77c10 */ /* 0x000fe400097fe4ff */
[----:B------:R-:W5:Y:S04]  /*8010*/  LDL.64 R112, [R1+0x148] ;  /* 0x0001480001707983 */ /* 0x000f680000100a00 */
[----:B------:R0:W-:Y:S02]  /*8020*/  STS.U16 [R218+UR6+0x3980], R212 ;  /* 0x003980d4da007988 */ /* 0x0001e40008000406 */
[----:B0-----:R-:W-:-:S05]  /*8030*/  LOP3.LUT R212, R203, 0x20, RZ, 0x3c, !PT ;  /* 0x00000020cbd47812 */ /* 0x001fca00078e3cff */
[----:B------:R0:W-:Y:S02]  /*8040*/  STS.U16 [R212+UR6+0x1a00], R135 ;  /* 0x001a0087d4007988 */ /* 0x0001e40008000406 */
[----:B0-----:R-:W-:Y:S02]  /*8050*/  PRMT R135, RZ, 0x7610, R135 ;  /* 0x00007610ff877816 */ /* 0x001fe40000000087 */
        /* <DEDUP_REMOVED lines=8> */
[----:B------:R-:W-:-:S03]  /*80e0*/  PRMT R218, RZ, 0x7610, R218 ;  /* 0x00007610ffda7816 */ /* 0x000fc600000000da */
[----:B------:R1:W-:Y:S01]  /*80f0*/  STS.U16 [R212+UR6+0x2a00], R141 ;  /* 0x002a008dd4007988 */ /* 0x0003e20008000406 */
[----:B---3--:R-:W-:-:S03]  /*8100*/  IADD3 R198, P2, R124, UR4, RZ ;  /* 0x000000047cc67c10 */ /* 0x008fc6000ff5e0ff */
[----:B------:R3:W-:Y:S01]  /*8110*/  STS.U16 [R212+UR6+0x3200], R138 ;  /* 0x0032008ad4007988 */ /* 0x0007e20008000406 */
[----:B------:R-:W-:Y:S02]  /*8120*/  IADD3.X R199, R125, UR5, RZ, P2, !PT ;  /* 0x000000057dc77c10 */ /* 0x000fe400097fe4ff */
[----:B--2---:R-:W-:Y:S01]  /*8130*/  IADD3 R142, P2, R114, UR4, RZ ;  /* 0x00000004728e7c10 */ /* 0x004fe2000ff5e0ff */
[----:B------:R-:W2:Y:S03]  /*8140*/  LDL.64 R124, [R1+0x8] ;  /* 0x00000800017c7983 */ /* 0x000ea60000100a00 */
[----:B0-----:R-:W-:Y:S01]  /*8150*/  IADD3.X R143, R115, UR5, RZ, P2, !PT ;  /* 0x00000005738f7c10 */ /* 0x001fe200097fe4ff */
[----:B------:R0:W4:Y:S04]  /*8160*/  @!P0 LDG.E.U16 R218, desc[UR10][R198.64] ;  /* 0x0000000ac6da8981 */ /* 0x000128000c1e1500 */
[----:B------:R-:W2:Y:S04]  /*8170*/  LDL.64 R114, [R1] ;  /* 0x0000000001727983 */ /* 0x000ea80000100a00 */
[----:B------:R3:W-:Y:S01]  /*8180*/  STS.U16 [R212+UR6+0x2a80], R139 ;  /* 0x002a808bd4007988 */ /* 0x0007e20008000406 */
[----:B0-----:R-:W-:-:S03]  /*8190*/  PRMT R198, RZ, 0x7610, R198 ;  /* 0x00007610ffc67816 */ /* 0x001fc600000000c6 */
[----:B------:R-:W4:Y:S04]  /*81a0*/  LDL.64 R126, [R1+0xd0] ;  /* 0x0000d000017e7983 */ /* 0x000f280000100a00 */
[----:B------:R5:W4:Y:S02]  /*81b0*/  @!P1 LDG.E.U16 R198, desc[UR10][R142.64] ;  /* 0x0000000a8ec69981 */ /* 0x000b24000c1e1500 */
[----:B-----5:R-:W-:-:S04]  /*81c0*/  IADD3 R142, P2, R112, UR4, RZ ;  /* 0x00000004708e7c10 */ /* 0x020fc8000ff5e0ff */
[----:B------:R-:W-:Y:S02]  /*81d0*/  IADD3.X R143, R113, UR5, RZ, P2, !PT ;  /* 0x00000005718f7c10 */ /* 0x000fe400097fe4ff */
[----:B------:R-:W5:Y:S01]  /*81e0*/  LDL.64 R112, [R1+0x80] ;  /* 0x0000800001707983 */ /* 0x000f620000100a00 */
[----:B-1----:R-:W-:Y:S02]  /*81f0*/  PRMT R141, RZ, 0x7610, R141 ;  /* 0x00007610ff8d7816 */ /* 0x002fe4000000008d */
[----:B------:R-:W-:-:S04]  /*8200*/  PRMT R199, RZ, 0x7610, R199 ;  /* 0x00007610ffc77816 */ /* 0x000fc800000000c7 */
[----:B------:R0:W4:Y:S02]  /*8210*/  @!P0 LDG.E.U16 R141, desc[UR10][R142.64] ;  /* 0x0000000a8e8d8981 */ /* 0x000124000c1e1500 */
[----:B0-----:R-:W-:-:S04]  /*8220*/  IADD3 R142, P2, R192, UR4, RZ ;  /* 0x00000004c08e7c10 */ /* 0x001fc8000ff5e0ff */
[----:B------:R-:W-:Y:S02]  /*8230*/  IADD3.X R143, R193, UR5, RZ, P2, !PT ;  /* 0x00000005c18f7c10 */ /* 0x000fe400097fe4ff */
[----:B---3--:R-:W-:-:S03]  /*8240*/  IADD3 R138, P2, R220, UR4, RZ ;  /* 0x00000004dc8a7c10 */ /* 0x008fc6000ff5e0ff */
[----:B------:R0:W3:Y:S01]  /*8250*/  @!P1 LDG.E.U16 R199, desc[UR10][R142.64] ;  /* 0x0000000a8ec79981 */ /* 0x0000e2000c1e1500 */
[----:B------:R-:W-:Y:S02]  /*8260*/  IADD3.X R139, R221, UR5, RZ, P2, !PT ;  /* 0x00000005dd8b7c10 */ /* 0x000fe400097fe4ff */
[----:B0-----:R-:W-:-:S06]  /*8270*/  PRMT R142, RZ, 0x7610, R142 ;  /* 0x00007610ff8e7816 */ /* 0x001fcc000000008e */
[----:B------:R2:W3:Y:S01]  /*8280*/  @!P0 LDG.E.U16 R142, desc[UR10][R138.64] ;  /* 0x0000000a8a8e8981 */ /* 0x0004e2000c1e1500 */
[----:B------:R-:W-:-:S03]  /*8290*/  PRMT R143, RZ, 0x7610, R143 ;  /* 0x00007610ff8f7816 */ /* 0x000fc6000000008f */
[----:B------:R0:W-:Y:S01]  /*82a0*/  STS.U16 [R212+UR6+0x200], R213 ;  /* 0x000200d5d4007988 */ /* 0x0001e20008000406 */
[----:B--2---:R-:W-:-:S04]  /*82b0*/  IADD3 R138, P2, R114, UR4, RZ ;  /* 0x00000004728a7c10 */ /* 0x004fc8000ff5e0ff */
[----:B------:R-:W-:Y:S02]  /*82c0*/  IADD3.X R139, R115, UR5, RZ, P2, !PT ;  /* 0x00000005738b7c10 */ /* 0x000fe400097fe4ff */
[----:B------:R-:W2:Y:S04]  /*82d0*/  LDL.64 R114, [R1+0x88] ;  /* 0x0000880001727983 */ /* 0x000ea80000100a00 */
[----:B------:R1:W3:Y:S01]  /*82e0*/  @!P1 LDG.E.U16 R143, desc[UR10][R138.64] ;  /* 0x0000000a8a8f9981 */ /* 0x0002e2000c1e1500 */
[----:B0-----:R-:W-:Y:S02]  /*82f0*/  PRMT R213, RZ, 0x7610, R213 ;  /* 0x00007610ffd57816 */ /* 0x001fe400000000d5 */
[----:B-1----:R-:W-:-:S04]  /*8300*/  IADD3 R138, P2, R124, UR4, RZ ;  /* 0x000000047c8a7c10 */ /* 0x002fc8000ff5e0ff */
[----:B------:R-:W-:Y:S02]  /*8310*/  IADD3.X R139, R125, UR5, RZ, P2, !PT ;  /* 0x000000057d8b7c10 */ /* 0x000fe400097fe4ff */
[----:B------:R-:W3:Y:S04]  /*8320*/  LDL.64 R124, [R1+0xd8] ;  /* 0x0000d800017c7983 */ /* 0x000ee80000100a00 */
[----:B------:R5:W3:Y:S02]  /*8330*/  @!P0 LDG.E.U16 R213, desc[UR10][R138.64] ;  /* 0x0000000a8ad58981 */ /* 0x000ae4000c1e1500 */
[----:B-----5:R-:W-:-:S04]  /*8340*/  IADD3 R138, P2, R112, UR4, RZ ;  /* 0x00000004708a7c10 */ /* 0x020fc8000ff5e0ff */
[----:B------:R-:W-:Y:S02]  /*8350*/  IADD3.X R139, R113, UR5, RZ, P2, !PT ;  /* 0x00000005718b7c10 */ /* 0x000fe400097fe4ff */
[----:B------:R-:W5:Y:S04]  /*8360*/  LDL.64 R112, [R1+0x150] ;  /* 0x0001500001707983 */ /* 0x000f680000100a00 */
[----:B------:R0:W-:Y:S02]  /*8370*/  STS.U16 [R212+UR6+0x280], R214 ;  /* 0x000280d6d4007988 */ /* 0x0001e40008000406 */
[----:B0-----:R-:W-:Y:S02]  /*8380*/  PRMT R214, RZ, 0x7610, R214 ;  /* 0x00007610ffd67816 */ /* 0x001fe400000000d6 */
[----:B------:R0:W-:Y:S04]  /*8390*/  STS.U16 [R212+UR6+0xa00], R215 ;  /* 0x000a00d7d4007988 */ /* 0x0001e80008000406 */
[----:B------:R2:W5:Y:S01]  /*83a0*/  @!P1 LDG.E.U16 R214, desc[UR10][R138.64] ;  /* 0x0000000a8ad69981 */ /* 0x000562000c1e1500 */
[----:B0-----:R-:W-:-:S03]  /*83b0*/  PRMT R215, RZ, 0x7610, R215 ;  /* 0x00007610ffd77816 */ /* 0x001fc600000000d7 */
[----:B------:R0:W-:Y:S02]  /*83c0*/  STS.U16 [R212+UR6+0xa80], R216 ;  /* 0x000a80d8d4007988 */ /* 0x0001e40008000406 */
[----:B0-----:R-:W-:Y:S02]  /*83d0*/  PRMT R216, RZ, 0x7610, R216 ;  /* 0x00007610ffd87816 */ /* 0x001fe400000000d8 */
[----:B------:R0:W-:Y:S02]  /*83e0*/  STS.U16 [R212+UR6+0x1200], R202 ;  /* 0x001200cad4007988 */ /* 0x0001e40008000406 */
[----:B0-----:R-:W-:Y:S02]  /*83f0*/  PRMT R202, RZ, 0x7610, R202 ;  /* 0x00007610ffca7816 */ /* 0x001fe400000000ca */
[----:B--2---:R-:W-:-:S04]  /*8400*/  IADD3 R138, P2, R114, UR4, RZ ;  /* 0x00000004728a7c10 */ /* 0x004fc8000ff5e0ff */
[----:B------:R-:W-:Y:S02]  /*8410*/  IADD3.X R139, R115, UR5, RZ, P2, !PT ;  /* 0x00000005738b7c10 */ /* 0x000fe400097fe4ff */
[----:B------:R-:W2:Y:S04]  /*8420*/  LDL.64 R114, [R1+0x158] ;  /* 0x0001580001727983 */ /* 0x000ea80000100a00 */
[----:B------:R4:W2:Y:S02]  /*8430*/  @!P0 LDG.E.U16 R215, desc[UR10][R138.64] ;  /* 0x0000000a8ad78981 */ /* 0x0008a4000c1e1500 */
[----:B----4-:R-:W-:-:S04]  /*8440*/  IADD3 R138, P2, R126, UR4, RZ ;  /* 0x000000047e8a7c10 */ /* 0x010fc8000ff5e0ff */
[----:B------:R-:W-:Y:S01]  /*8450*/  IADD3.X R139, R127, UR5, RZ, P2, !PT ;  /* 0x000000057f8b7c10 */ /* 0x000fe200097fe4ff */
[----:B------:R0:W-:Y:S04]  /*8460*/  STS.U16 [R212+UR6+0x1280], R217 ;  /* 0x001280d9d4007988 */ /* 0x0001e80008000406 */
[----:B------:R3:W4:Y:S04]  /*8470*/  @!P1 LDG.E.U16 R216, desc[UR10][R138.64] ;  /* 0x0000000a8ad89981 */ /* 0x000728000c1e1500 */
[----:B------:R1:W-:Y:S04]  /*8480*/  STS.U16 [R212+UR6+0x3a00], R200 ;  /* 0x003a00c8d4007988 */ /* 0x0003e80008000406 */
[----:B------:R2:W-:Y:S01]  /*8490*/  STS.U16 [R212+UR6+0x3a80], R136 ;  /* 0x003a8088d4007988 */ /* 0x0005e20008000406 */
[----:B---3--:R-:W-:-:S03]  /*84a0*/  IADD3 R138, P2, R124, UR4, RZ ;  /* 0x000000047c8a7c10 */ /* 0x008fc6000ff5e0ff */
[----:B------:R3:W-:Y:S01]  /*84b0*/  STS.U16 [R212+UR6+0x3280], R137 ;  /* 0x00328089d4007988 */ /* 0x0007e20008000406 */
[----:B------:R-:W-:Y:S02]  /*84c0*/  IADD3.X R139, R125, UR5, RZ, P2, !PT ;  /* 0x000000057d8b7c10 */ /* 0x000fe400097fe4ff */
[----:B0-----:R-:W-:Y:S01]  /*84d0*/  PRMT R217, RZ, 0x7610, R217 ;  /* 0x00007610ffd97816 */ /* 0x001fe200000000d9 */
[----:B------:R-:W4:Y:S04]  /*84e0*/  LDL.64 R124, [R1+0x18] ;  /* 0x00001800017c7983 */ /* 0x000f280000100a00 */
[----:B------:R5:W4:Y:S04]  /*84f0*/  @!P0 LDG.E.U16 R202, desc[UR10][R138.64] ;  /* 0x0000000a8aca8981 */ /* 0x000b28000c1e1500 */
[----:B------:R-:W4:Y:S01]  /*8500*/  LDL.64 R126, [R1+0xe0] ;  /* 0x0000e000017e7983 */ /* 0x000f220000100a00 */
[----:B-----5:R-:W-:-:S04]  /*8510*/  IADD3 R138, P2, R112, UR4, RZ ;  /* 0x00000004708a7c10 */ /* 0x020fc8000ff5e0ff */
[----:B------:R-:W-:Y:S02]  /*8520*/  IADD3.X R139, R113, UR5, RZ, P2, !PT ;  /* 0x00000005718b7c10 */ /* 0x000fe400097fe4ff */
[----:B------:R-:W5:Y:S04]  /*8530*/  LDL.64 R112, [R1+0x10] ;  /* 0x0000100001707983 */ /* 0x000f680000100a00 */
[----:B------:R2:W4:Y:S01]  /*8540*/  @!P1 LDG.E.U16 R217, desc[UR10][R138.64] ;  /* 0x0000000a8ad99981 */ /* 0x000522000c1e1500 */
[----:B-1----:R-:W-:Y:S02]  /*8550*/  PRMT R200, RZ, 0x7610, R200 ;  /* 0x00007610ffc87816 */ /* 0x002fe400000000c8 */
[----:B--2---:R-:W-:-:S04]  /*8560*/  IADD3 R138, P2, R114, UR4, RZ ;  /* 0x00000004728a7c10 */ /* 0x004fc8000ff5e0ff */
[----:B------:R-:W-:Y:S02]  /*8570*/  IADD3.X R139, R115, UR5, RZ, P2, !PT ;  /* 0x00000005738b7c10 */ /* 0x000fe400097fe4ff */
[----:B------:R-:W-:Y:S01]  /*8580*/  IADD3 R136, P2, R222, UR4, RZ ;  /* 0x00000004de887c10 */ /* 0x000fe2000ff5e0ff */
[----:B------:R-:W2:Y:S04]  /*8590*/  LDL.64 R114, [R1+0x90] ;  /* 0x0000900001727983 */ /* 0x000ea80000100a00 */
[----:B------:R0:W2:Y:S01]  /*85a0*/  @!P0 LDG.E.U16 R200, desc[UR10][R138.64] ;  /* 0x0000000a8ac88981 */ /* 0x0000a2000c1e1500 */
[----:B---3--:R-:W-:Y:S02]  /*85b0*/  IADD3.X R137, R223, UR5, RZ, P2, !PT ;  /* 0x00000005df897c10 */ /* 0x008fe400097fe4ff */
[----:B0-----:R-:W-:-:S02]  /*85c0*/  PRMT R138, RZ, 0x7610, R138 ;  /* 0x00007610ff8a7816 */ /* 0x001fc4000000008a */
[----:B------:R-:W-:-:S04]  /*85d0*/  PRMT R139, RZ, 0x7610, R139 ;  /* 0x00007610ff8b7816 */ /* 0x000fc8000000008b */
[----:B------:R0:W3:Y:S02]  /*85e0*/  @!P1 LDG.E.U16 R138, desc[UR10][R136.64] ;  /* 0x0000000a888a9981 */ /* 0x0000e4000c1e1500 */
[----:B0-----:R-:W-:-:S04]  /*85f0*/  IADD3 R136, P2, R224, UR4, RZ ;  /* 0x00000004e0887c10 */ /* 0x001fc8000ff5e0ff */
[----:B------:R-:W-:-:S05]  /*8600*/  IADD3.X R137, R225, UR5, RZ, P2, !PT ;  /* 0x00000005e1897c10 */ /* 0x000fca00097fe4ff */
[----:B------:R5:W3:Y:S02]  /*8610*/  @!P0 LDG.E.U16 R139, desc[UR10][R136.64] ;  /* 0x0000000a888b8981 */ /* 0x000ae4000c1e1500 */
[----:B-----5:R-:W-:-:S04]  /*8620*/  IADD3 R136, P2, R112, UR4, RZ ;  /* 0x0000000470887c10 */ /* 0x020fc8000ff5e0ff */
[----:B------:R-:W-:Y:S02]  /*8630*/  IADD3.X R137, R113, UR5, RZ, P2, !PT ;  /* 0x0000000571897c10 */ /* 0x000fe400097fe4ff */
[----:B------:R-:W5:Y:S01]  /*8640*/  LDL.64 R112, [R1+0x98] ;  /* 0x0000980001707983 */ /* 0x000f620000100a00 */
[----:B------:R-:W-:-:S05]  /*8650*/  LOP3.LUT R212, R203, 0x30, RZ, 0x3c, !PT ;  /* 0x00000030cbd47812 */ /* 0x000fca00078e3cff */
[----:B------:R0:W-:Y:S02]  /*8660*/  STS.U16 [R212+UR6+0x1b80], R134 ;  /* 0x001b8086d4007988 */ /* 0x0001e40008000406 */
[----:B0-----:R-:W-:-:S06]  /*8670*/  PRMT R134, RZ, 0x7610, R134 ;  /* 0x00007610ff867816 */ /* 0x001fcc0000000086 */
[----:B------:R4:W3:Y:S01]  /*8680*/  @!P1 LDG.E.U16 R134, desc[UR10][R136.64] ;  /* 0x0000000a88869981 */ /* 0x0008e2000c1e1500 */
[----:B------:R-:W-:Y:S02]  /*8690*/  PRMT R219, RZ, 0x7610, R219 ;  /* 0x00007610ffdb7816 */ /* 0x000fe400000000db */
[----:B----4-:R-:W-:-:S04]  /*86a0*/  IADD3 R136, P2, R124, UR4, RZ ;  /* 0x000000047c887c10 */ /* 0x010fc8000ff5e0ff */
[----:B------:R-:W-:Y:S02]  /*86b0*/  IADD3.X R137, R125, UR5, RZ, P2, !PT ;  /* 0x000000057d897c10 */ /* 0x000fe400097fe4ff */
[----:B------:R-:W4:Y:S04]  /*86c0*/  LDL.64 R124, [R1+0xe8] ;  /* 0x0000e800017c7983 */ /* 0x000f280000100a00 */
[----:B------:R2:W-:Y:S04]  /*86d0*/  STS.U16 [R212+UR6+0x2380], R132 ;  /* 0x00238084d4007988 */ /* 0x0005e80008000406 */
[----:B------:R0:W3:Y:S04]  /*86e0*/  @!P0 LDG.E.U16 R219, desc[UR10][R136.64] ;  /* 0x0000000a88db8981 */ /* 0x0000e8000c1e1500 */
[----:B------:R1:W-:Y:S01]  /*86f0*/  STS.U16 [R212+UR6+0x2300], R133 ;  /* 0x00230085d4007988 */ /* 0x0003e20008000406 */
[----:B0-----:R-:W-:-:S02]  /*8700*/  PRMT R136, RZ, 0x7610, R136 ;  /* 0x00007610ff887816 */ /* 0x001fc40000000088 */
[----:B--2---:R-:W-:-:S04]  /*8710*/  IADD3 R132, P2, R114, UR4, RZ ;  /* 0x0000000472847c10 */ /* 0x004fc8000ff5e0ff */
[----:B-1----:R-:W-:Y:S02]  /*8720*/  IADD3.X R133, R115, UR5, RZ, P2, !PT ;  /* 0x0000000573857c10 */ /* 0x002fe400097fe4ff */
[----:B------:R-:W2:Y:S04]  /*8730*/  LDL.64 R114, [R1+0x160] ;  /* 0x0001600001727983 */ /* 0x000ea80000100a00 */
[----:B------:R5:W3:Y:S02]  /*8740*/  @!P1 LDG.E.U16 R136, desc[UR10][R132.64] ;  /* 0x0000000a84889981 */ /* 0x000ae4000c1e1500 */
[----:B-----5:R-:W-:-:S04]  /*8750*/  IADD3 R132, P2, R112, UR4, RZ ;  /* 0x0000000470847c10 */ /* 0x020fc8000ff5e0ff */
[----:B------:R-:W-:Y:S02]  /*8760*/  IADD3.X R133, R113, UR5, RZ, P2, !PT ;  /* 0x0000000571857c10 */ /* 0x000fe400097fe4ff */
[----:B------:R-:W5:Y:S01]  /*8770*/  LDL.64 R112, [R1+0x168] ;  /* 0x0001680001707983 */ /* 0x000f620000100a00 */
[----:B------:R-:W-:-:S03]  /*8780*/  PRMT R137, RZ, 0x7610, R137 ;  /* 0x00007610ff897816 */ /* 0x000fc60000000089 */
[----:B------:R0:W-:Y:S04]  /*8790*/  STS.U16 [R212+UR6+0x2b80], R130 ;  /* 0x002b8082d4007988 */ /* 0x0001e80008000406 */
[----:B------:R1:W3:Y:S01]  /*87a0*/  @!P0 LDG.E.U16 R137, desc[UR10][R132.64] ;  /* 0x0000000a84898981 */ /* 0x0002e2000c1e1500 */
[----:B0-----:R-:W-:-:S03]  /*87b0*/  IADD3 R130, P2, R126, UR4, RZ ;  /* 0x000000047e827c10 */ /* 0x001fc6000ff5e0ff */
[----:B------:R0:W-:Y:S01]  /*87c0*/  STS.U16 [R212+UR6+0x2b00], R131 ;  /* 0x002b0083d4007988 */ /* 0x0001e20008000406 */
[----:B-1----:R-:W-:Y:S02]  /*87d0*/  PRMT R132, RZ, 0x7610, R132 ;  /* 0x00007610ff847816 */ /* 0x002fe40000000084 */
[----:B0-----:R-:W-:Y:S01]  /*87e0*/  IADD3.X R131, R127, UR5, RZ, P2, !PT ;  /* 0x000000057f837c10 */ /* 0x001fe200097fe4ff */
[----:B------:R0:W-:Y:S04]  /*87f0*/  STS.U16 [R212+UR6+0x3300], R120 ;  /* 0x00330078d4007988 */ /* 0x0001e80008000406 */
[----:B------:R4:W3:Y:S01]  /*8800*/  @!P1 LDG.E.U16 R132, desc[UR10][R130.64] ;  /* 0x0000000a82849981 */ /* 0x0008e2000c1e1500 */
[----:B------:R-:W-:-:S03]  /*8810*/  PRMT R133, RZ, 0x7610, R133 ;  /* 0x00007610ff857816 */ /* 0x000fc60000000085 */
[----:B------:R-:W3:Y:S01]  /*8820*/  LDL.64 R126, [R1+0x20] ;  /* 0x00002000017e7983 */ /* 0x000ee20000100a00 */
[----:B0-----:R-:W-:Y:S02]  /*8830*/  PRMT R120, RZ, 0x7610, R120 ;  /* 0x00007610ff787816 */ /* 0x001fe40000000078 */
[----:B----4-:R-:W-:-:S04]  /*8840*/  IADD3 R130, P2, R124, UR4, RZ ;  /* 0x000000047c827c10 */ /* 0x010fc8000ff5e0ff */
[----:B------:R-:W-:Y:S02]  /*8850*/  IADD3.X R131, R125, UR5, RZ, P2, !PT ;  /* 0x000000057d837c10 */ /* 0x000fe400097fe4ff */
[----:B------:R-:W4:Y:S04]  /*8860*/  LDL.64 R124, [R1+0xa8] ;  /* 0x0000a800017c7983 */ /* 0x000f280000100a00 */
[----:B------:R2:W4:Y:S02]  /*8870*/  @!P0 LDG.E.U16 R120, desc[UR10][R130.64] ;  /* 0x0000000a82788981 */ /* 0x000524000c1e1500 */
[----:B--2---:R-:W-:-:S04]  /*8880*/  IADD3 R130, P2, R114, UR4, RZ ;  /* 0x0000000472827c10 */ /* 0x004fc8000ff5e0ff */
[----:B------:R-:W-:Y:S02]  /*8890*/  IADD3.X R131, R115, UR5, RZ, P2, !PT ;  /* 0x0000000573837c10 */ /* 0x000fe400097fe4ff */
[----:B------:R-:W2:Y:S04]  /*88a0*/  LDL.64 R114, [R1+0xa0] ;  /* 0x0000a00001727983 */ /* 0x000ea80000100a00 */
[----:B------:R5:W4:Y:S02]  /*88b0*/  @!P1 LDG.E.U16 R133, desc[UR10][R130.64] ;  /* 0x0000000a82859981 */ /* 0x000b24000c1e1500 */
[----:B-----5:R-:W-:-:S04]  /*88c0*/  IADD3 R130, P2, R112, UR4, RZ ;  /* 0x0000000470827c10 */ /* 0x020fc8000ff5e0ff */
[----:B------:R-:W-:Y:S02]  /*88d0*/  IADD3.X R131, R113, UR5, RZ, P2, !PT ;  /* 0x0000000571837c10 */ /* 0x000fe400097fe4ff */
[----:B------:R-:W5:Y:S01]  /*88e0*/  LDL.64 R112, [R1+0x28] ;  /* 0x0000280001707983 */ /* 0x000f620000100a00 */
[----:B------:R-:W-:-:S03]  /*88f0*/  PRMT R236, RZ, 0x7610, R236 ;  /* 0x00007610ffec7816 */ /* 0x000fc600000000ec */
[----:B------:R0:W-:Y:S04]  /*8900*/  STS.U16 [R212+UR6+0x380], R128 ;  /* 0x00038080d4007988 */ /* 0x0001e80008000406 */
[----:B------:R1:W4:Y:S01]  /*8910*/  @!P0 LDG.E.U16 R236, desc[UR10][R130.64] ;  /* 0x0000000a82ec8981 */ /* 0x000322000c1e1500 */
[----:B0-----:R-:W-:-:S03]  /*8920*/  IADD3 R128, P2, R226, UR4, RZ ;  /* 0x00000004e2807c10 */ /* 0x001fc6000ff5e0ff */
[----:B------:R0:W-:Y:S01]  /*8930*/  STS.U16 [R212+UR6+0x3380], R129 ;  /* 0x00338081d4007988 */ /* 0x0001e20008000406 */
[----:B-1----:R-:W-:-:S03]  /*8940*/  PRMT R130, RZ, 0x7610, R130 ;  /* 0x00007610ff827816 */ /* 0x002fc60000000082 */
[----:B------:R1:W-:Y:S01]  /*8950*/  STS.U16 [R212+UR6+0x1b00], R122 ;  /* 0x001b007ad4007988 */ /* 0x0003e20008000406 */
[----:B0-----:R-:W-:-:S03]  /*8960*/  IADD3.X R129, R227, UR5, RZ, P2, !PT ;  /* 0x00000005e3817c10 */ /* 0x001fc600097fe4ff */
[----:B------:R0:W-:Y:S01]  /*8970*/  STS.U16 [R212+UR6+0xb00], R123 ;  /* 0x000b007bd4007988 */ /* 0x0001e20008000406 */
[----:B-1----:R-:W-:-:S03]  /*8980*/  IADD3 R122, P2, R228, UR4, RZ ;  /* 0x00000004e47a7c10 */ /* 0x002fc6000ff5e0ff */
[----:B------:R1:W4:Y:S01]  /*8990*/  @!P1 LDG.E.U16 R130, desc[UR10][R128.64] ;  /* 0x0000000a80829981 */ /* 0x000322000c1e1500 */
[----:B0-----:R-:W-:Y:S02]  /*89a0*/  IADD3.X R123, R229, UR5, RZ, P2, !PT ;  /* 0x00000005e57b7c10 */ /* 0x001fe400097fe4ff */
[----:B-1----:R-:W-:Y:S02]  /*89b0*/  PRMT R128, RZ, 0x7610, R128 ;  /* 0x00007610ff807816 */ /* 0x002fe40000000080 */
[----:B------:R-:W-:-:S04]  /*89c0*/  PRMT R129, RZ, 0x7610, R129 ;  /* 0x00007610ff817816 */ /* 0x000fc80000000081 */
[----:B------:R3:W4:Y:S02]  /*89d0*/  @!P0 LDG.E.U16 R128, desc[UR10][R122.64] ;  /* 0x0000000a7a808981 */ /* 0x000724000c1e1500 */
[----:B---3--:R-:W-:-:S04]  /*89e0*/  IADD3 R122, P2, R126, UR4, RZ ;  /* 0x000000047e7a7c10 */ /* 0x008fc8000ff5e0ff */
[----:B------:R-:W-:Y:S02]  /*89f0*/  IADD3.X R123, R127, UR5, RZ, P2, !PT ;  /* 0x000000057f7b7c10 */ /* 0x000fe400097fe4ff */
[----:B------:R-:W-:Y:S01]  /*8a00*/  PRMT R131, RZ, 0x7610, R131 ;  /* 0x00007610ff837816 */ /* 0x000fe20000000083 */
[----:B------:R0:W-:Y:S04]  /*8a10*/  STS.U16 [R212+UR6+0xb80], R201 ;  /* 0x000b80c9d4007988 */ /* 0x0001e80008000406 */
[----:B------:R5:W3:Y:S04]  /*8a20*/  @!P1 LDG.E.U16 R129, desc[UR10][R122.64] ;  /* 0x0000000a7a819981 */ /* 0x000ae8000c1e1500 */
[----:B------:R-:W3:Y:S01]  /*8a30*/  LDL.64 R126, [R1+0xf0] ;  /* 0x0000f000017e7983 */ /* 0x000ee20000100a00 */
[----:B0-----:R-:W-:-:S03]  /*8a40*/  PRMT R201, RZ, 0x7610, R201 ;  /* 0x00007610ffc97816 */ /* 0x001fc600000000c9 */
[----:B------:R-:W-:Y:S04]  /*8a50*/  STS.U16 [R212+UR6+0x3b00], R206 ;  /* 0x003b00ced4007988 */ /* 0x000fe80008000406 */
[----:B------:R0:W-:Y:S01]  /*8a60*/  STS.U16 [R212+UR6+0x3b80], R207 ;  /* 0x003b80cfd4007988 */ /* 0x0001e20008000406 */
[----:B-----5:R-:W-:-:S04]  /*8a70*/  IADD3 R122, P2, R112, UR4, RZ ;  /* 0x00000004707a7c10 */ /* 0x020fc8000ff5e0ff */
[----:B------:R-:W-:Y:S02]  /*8a80*/  IADD3.X R123, R113, UR5, RZ, P2, !PT ;  /* 0x00000005717b7c10 */ /* 0x000fe400097fe4ff */
[----:B------:R-:W5:Y:S04]  /*8a90*/  LDL.LU.64 R112, [R1+0x1a8] ;  /* 0x0001a80001707983 */ /* 0x000f680000300a00 */
[----:B------:R2:W5:Y:S02]  /*8aa0*/  @!P0 LDG.E.U16 R131, desc[UR10][R122.64] ;  /* 0x0000000a7a838981 */ /* 0x000564000c1e1500 */
[----:B--2---:R-:W-:-:S04]  /*8ab0*/  IADD3 R122, P2, R114, UR4, RZ ;  /* 0x00000004727a7c10 */ /* 0x004fc8000ff5e0ff */
[----:B------:R-:W-:Y:S02]  /*8ac0*/  IADD3.X R123, R115, UR5, RZ, P2, !PT ;  /* 0x00000005737b7c10 */ /* 0x000fe400097fe4ff */
[----:B------:R-:W2:Y:S04]  /*8ad0*/  LDL.LU.64 R114, [R1+0x1a0] ;  /* 0x0001a00001727983 */ /* 0x000ea80000300a00 */
[----:B------:R4:W2:Y:S02]  /*8ae0*/  @!P1 LDG.E.U16 R201, desc[UR10][R122.64] ;  /* 0x0000000a7ac99981 */ /* 0x0008a4000c1e1500 */
[----:B----4-:R-:W-:-:S04]  /*8af0*/  IADD3 R122, P2, R124, UR4, RZ ;  /* 0x000000047c7a7c10 */ /* 0x010fc8000ff5e0ff */
[----:B------:R-:W-:Y:S02]  /*8b00*/  IADD3.X R123, R125, UR5, RZ, P2, !PT ;  /* 0x000000057d7b7c10 */ /* 0x000fe400097fe4ff */
[----:B------:R-:W4:Y:S04]  /*8b10*/  LDL.LU.64 R124, [R1+0x198] ;  /* 0x00019800017c7983 */ /* 0x000f280000300a00 */
[----:B0-----:R-:W5:Y:S04]  /*8b20*/  LDL.64 R206, [R1+0xf8] ;  /* 0x0000f80001ce7983 */ /* 0x001f680000100a00 */
[----:B------:R0:W-:Y:S02]  /*8b30*/  STS.U16 [R212+UR6+0x1300], R204 ;  /* 0x001300ccd4007988 */ /* 0x0001e40008000406 */
[----:B0-----:R-:W-:-:S02]  /*8b40*/  PRMT R204, RZ, 0x7610, R204 ;  /* 0x00007610ffcc7816 */ /* 0x001fc400000000cc */
[----:B------:R0:W-:Y:S04]  /*8b50*/  STS.U16 [R212+UR6+0x1380], R205 ;  /* 0x001380cdd4007988 */ /* 0x0001e80008000406 */
[----:B------:R3:W4:Y:S01]  /*8b60*/  @!P0 LDG.E.U16 R204, desc[UR10][R122.64] ;  /* 0x0000000a7acc8981 */ /* 0x000722000c1e1500 */
[----:B0-----:R-:W-:Y:S02]  /*8b70*/  PRMT R205, RZ, 0x7610, R205 ;  /* 0x00007610ffcd7816 */ /* 0x001fe400000000cd */
[----:B---3--:R-:W-:Y:S01]  /*8b80*/  IADD3 R122, P2, R126, UR4, RZ ;  /* 0x000000047e7a7c10 */ /* 0x008fe2000ff5e0ff */
[----:B------:R0:W-:Y:S03]  /*8b90*/  STS.U16 [R212+UR6+0x300], R171 ;  /* 0x000300abd4007988 */ /* 0x0001e60008000406 */
[----:B------:R-:W-:-:S02]  /*8ba0*/  IADD3.X R123, R127, UR5, RZ, P2, !PT ;  /* 0x000000057f7b7c10 */ /* 0x000fc400097fe4ff */
[----:B------:R-:W3:Y:S04]  /*8bb0*/  LDL.LU.64 R126, [R1+0x190] ;  /* 0x00019000017e7983 */ /* 0x000ee80000300a00 */
[----:B------:R5:W3:Y:S01]  /*8bc0*/  @!P1 LDG.E.U16 R205, desc[UR10][R122.64] ;  /* 0x0000000a7acd9981 */ /* 0x000ae2000c1e1500 */
[----:B0-----:R-:W-:-:S05]  /*8bd0*/  LOP3.LUT R171, R203, 0x40, RZ, 0x3c, !PT ;  /* 0x00000040cbab7812 */ /* 0x001fca00078e3cff */
[----:B------:R0:W-:Y:S02]  /*8be0*/  STS.U16 [R171+UR6+0x1c00], R140 ;  /* 0x001c008cab007988 */ /* 0x0001e40008000406 */
[----:B0-----:R-:W-:Y:S02]  /*8bf0*/  PRMT R140, RZ, 0x7610, R140 ;  /* 0x00007610ff8c7816 */ /* 0x001fe4000000008c */
[----:B-----5:R-:W-:-:S04]  /*8c00*/  IADD3 R122, P1, R206, UR4, RZ ;  /* 0x00000004ce7a7c10 */ /* 0x020fc8000ff3e0ff */
[----:B------:R-:W-:-:S05]  /*8c10*/  IADD3.X R123, R207, UR5, RZ, P1, !PT ;  /* 0x00000005cf7b7c10 */ /* 0x000fca0008ffe4ff */
[----:B------:R-:W5:Y:S01]  /*8c20*/  @!P0 LDG.E.U16 R140, desc[UR10][R122.64] ;  /* 0x0000000a7a8c8981 */ /* 0x000f62000c1e1500 */
[----:B------:R-:W0:Y:S03]  /*8c30*/  S2R R206, SR_TID.X ;  /* 0x0000000000ce7919 */ /* 0x000e260000002100 */
[----:B------:R0:W-:Y:S04]  /*8c40*/  STS.U16 [R171+UR6+0x1c80], R0 ;  /* 0x001c8000ab007988 */ /* 0x0001e80008000406 */
[----:B------:R1:W-:Y:S04]  /*8c50*/  STS.U16 [R171+UR6+0x2400], R121 ;  /* 0x00240079ab007988 */ /* 0x0003e80008000406 */
[----:B------:R-:W-:Y:S04]  /*8c60*/  STS.U16 [R171+UR6+0x2480], R197 ;  /* 0x002480c5ab007988 */ /* 0x000fe80008000406 */
[----:B------:R-:W-:Y:S01]  /*8c70*/  STS.U16 [R171+UR6+0x2c00], R196 ;  /* 0x002c00c4ab007988 */ /* 0x000fe20008000406 */
[----:B0-----:R-:W-:Y:S01]  /*8c80*/  SHF.R.S32.HI R0, RZ, 0x2, R206 ;  /* 0x00000002ff007819 */ /* 0x001fe200000114ce */
[----:B-1----:R-:W-:-:S03]  /*8c90*/  IMAD.SHL.U32 R121, R206, 0x20, RZ ;  /* 0x00000020ce797824 */ /* 0x002fc600078e00ff */
[----:B------:R-:W-:-:S04]  /*8ca0*/  SGXT R0, R0, 0x1 ;  /* 0x000000010000781a */ /* 0x000fc80000000200 */
[----:B------:R-:W-:-:S04]  /*8cb0*/  LOP3.LUT R0, R0, 0x90, RZ, 0xc0, !PT ;  /* 0x0000009000007812 */ /* 0x000fc800078ec0ff */
[----:B------:R-:W-:Y:S02]  /*8cc0*/  LOP3.LUT R0, R0, 0x60, R121, 0xf8, !PT ;  /* 0x0000006000007812 */ /* 0x000fe400078ef879 */
[----:B------:R-:W-:Y:S01]  /*8cd0*/  LOP3.LUT R121, R206, 0x7, RZ, 0xc0, !PT ;  /* 0x00000007ce797812 */ /* 0x000fe200078ec0ff */
[----:B------:R-:W-:Y:S04]  /*8ce0*/  STS.U16 [R171+UR6+0x2c80], R195 ;  /* 0x002c80c3ab007988 */ /* 0x000fe80008000406 */
[----:B------:R-:W-:Y:S01]  /*8cf0*/  STS.U16 [R171+UR6+0x3400], R194 ;  /* 0x003400c2ab007988 */ /* 0x000fe20008000406 */
[----:B------:R-:W-:-:S03]  /*8d00*/  IMAD R121, R121, 0x110, RZ ;  /* 0x0000011079797824 */ /* 0x000fc600078e02ff */
[----:B------:R-:W-:Y:S04]  /*8d10*/  STS.U16 [R171+UR6+0x400], R208 ;  /* 0x000400d0ab007988 */ /* 0x000fe80008000406 */
[----:B------:R-:W-:Y:S04]  /*8d20*/  STS.U16 [R171+UR6+0x480], R209 ;  /* 0x000480d1ab007988 */ /* 0x000fe80008000406 */
[----:B------:R-:W-:Y:S04]  /*8d30*/  STS.U16 [R171+UR6+0xc00], R210 ;  /* 0x000c00d2ab007988 */ /* 0x000fe80008000406 */
[----:B------:R-:W-:Y:S04]  /*8d40*/  STS.U16 [R171+UR6+0xc80], R211 ;  /* 0x000c80d3ab007988 */ /* 0x000fe80008000406 */
[----:B------:R-:W-:Y:S04]  /*8d50*/  STS.U16 [R171+UR6+0x1400], R135 ;  /* 0x00140087ab007988 */ /* 0x000fe80008000406 */
[----:B------:R-:W-:Y:S04]  /*8d60*/  STS.U16 [R171+UR6+0x1480], R158 ;  /* 0x0014809eab007988 */ /* 0x000fe80008000406 */
[----:B------:R-:W-:Y:S04]  /*8d70*/  STS.U16 [R171+UR6+0x3480], R218 ;  /* 0x003480daab007988 */ /* 0x000fe80008000406 */
[----:B------:R-:W-:Y:S04]  /*8d80*/  STS.U16 [R171+UR6+0x3c00], R198 ;  /* 0x003c00c6ab007988 */ /* 0x000fe80008000406 */
[----:B------:R0:W-:Y:S02]  /*8d90*/  STS.U16 [R171+UR6+0x3c80], R141 ;  /* 0x003c808dab007988 */ /* 0x0001e40008000406 */
[----:B0-----:R-:W-:-:S05]  /*8da0*/  IMAD.SHL.U32 R171, R206, 0x2, RZ ;  /* 0x00000002ceab7824 */ /* 0x001fca00078e00ff */
[--C-:B------:R-:W-:Y:S02]  /*8db0*/  LOP3.LUT R0, R0, 0x10, R171.reuse, 0x78, !PT ;  /* 0x0000001000007812 */ /* 0x100fe400078e78ab */
[----:B------:R-:W-:Y:S02]  /*8dc0*/  LOP3.LUT R171, R121, 0x30, R171, 0x78, !PT ;  /* 0x0000003079ab7812 */ /* 0x000fe400078e78ab */
[----:B------:R-:W-:Y:S01]  /*8dd0*/  LOP3.LUT R121, R203, 0x50, RZ, 0x3c, !PT ;  /* 0x00000050cb797812 */ /* 0x000fe200078e3cff */
[----:B------:R-:W0:Y:S04]  /*8de0*/  S2UR UR8, SR_CgaCtaId ;  /* 0x00000000000879c3 */ /* 0x000e280000008800 */
[----:B------:R1:W-:Y:S02]  /*8df0*/  STS.U16 [R121+UR6+0x1d00], R110 ;  /* 0x001d006e79007988 */ /* 0x0003e40008000406 */
[----:B-1----:R-:W-:-:S05]  /*8e00*/  IMAD.SHL.U32 R110, R206, 0x40, RZ ;  /* 0x00000040ce6e7824 */ /* 0x002fca00078e00ff */
[----:B------:R-:W-:Y:S02]  /*8e10*/  LOP3.LUT R171, R171, 0x800, R110, 0xf8, !PT ;  /* 0x00000800abab7812 */ /* 0x000fe400078ef86e */
[C---:B------:R-:W-:Y:S02]  /*8e20*/  LOP3.LUT R110, R203.reuse, 0x60, RZ, 0x3c, !PT ;  /* 0x00000060cb6e7812 */ /* 0x040fe400078e3cff */
[----:B------:R-:W-:Y:S01]  /*8e30*/  LOP3.LUT R203, R203, 0x70, RZ, 0x3c, !PT ;  /* 0x00000070cbcb7812 */ /* 0x000fe200078e3cff */
        /* <DEDUP_REMOVED lines=43> */
[----:B--2---:R-:W-:Y:S04]  /*90f0*/  STS.U16 [R203+UR6+0x1700], R201 ;  /* 0x001700c9cb007988 */ /* 0x004fe80008000406 */
[----:B----4-:R-:W-:Y:S04]  /*9100*/  STS.U16 [R203+UR6+0x1780], R204 ;  /* 0x001780cccb007988 */ /* 0x010fe80008000406 */
[----:B---3--:R-:W-:Y:S04]  /*9110*/  STS.U16 [R203+UR6+0x3700], R205 ;  /* 0x003700cdcb007988 */ /* 0x008fe80008000406 */
[----:B-----5:R-:W-:Y:S01]  /*9120*/  STS.U16 [R203+UR6+0x3780], R140 ;  /* 0x0037808ccb007988 */ /* 0x020fe20008000406 */
[----:B------:R-:W-:Y:S01]  /*9130*/  IMAD.SHL.U32 R122, R206, 0x10, RZ ;  /* 0x00000010ce7a7824 */ /* 0x000fe200078e00ff */
[----:B------:R-:W-:-:S02]  /*9140*/  UMOV UR7, 0x400 ;  /* 0x0000040000077882 */ /* 0x000fc40000000000 */
[----:B0-----:R-:W-:Y:S01]  /*9150*/  ULEA UR7, UR8, UR7, 0x18 ;  /* 0x0000000708077291 */ /* 0x001fe2000f8ec03f */
[----:B------:R-:W-:Y:S01]  /*9160*/  BAR.SYNC.DEFER_BLOCKING 0x0 ;  /* 0x0000000000007b1d */ /* 0x000fe20000010000 */
[----:B------:R-:W-:-:S04]  /*9170*/  LOP3.LUT R122, R122, 0x100, RZ, 0xc0, !PT ;  /* 0x000001007a7a7812 */ /* 0x000fc800078ec0ff */
[----:B------:R-:W-:-:S05]  /*9180*/  IADD3 R0, R0, UR7, R122 ;  /* 0x0000000700007c10 */ /* 0x000fca000fffe07a */
[----:B------:R-:W-:Y:S04]  /*9190*/  LDSM.16.MT88.4 R96, [R0+0x4000] ;  /* 0x004000000060783b */ /* 0x000fe80000004200 */
[----:B------:R-:W0:Y:S04]  /*91a0*/  LDSM.16.M88.4 R116, [R171+UR7] ;  /* 0x00000007ab74783b */ /* 0x000e280008000200 */
[----:B------:R-:W1:Y:S04]  /*91b0*/  LDSM.16.M88.4 R120, [R171+UR7+0x1000] ;  /* 0x00100007ab78783b */ /* 0x000e680008000200 */
[----:B------:R-:W2:Y:S04]  /*91c0*/  LDSM.16.M88.4 R128, [R171+UR7+0x2000] ;  /* 0x00200007ab80783b */ /* 0x000ea80008000200 */
[----:B------:R-:W3:Y:S04]  /*91d0*/  LDSM.16.M88.4 R132, [R171+UR7+0x3000] ;  /* 0x00300007ab84783b */ /* 0x000ee80008000200 */
[----:B------:R-:W4:Y:S01]  /*91e0*/  LDSM.16.MT88.4 R140, [R0+0x4200] ;  /* 0x00420000008c783b */ /* 0x000f220000004200 */
[----:B------:R-:W-:-:S03]  /*91f0*/  LOP3.LUT R158, R171, 0x40, RZ, 0x3c, !PT ;  /* 0x00000040ab9e7812 */ /* 0x000fc600078e3cff */
[----:B------:R-:W-:Y:S04]  /*9200*/  LDSM.16.MT88.4 R136, [R0+0x4400] ;  /* 0x004400000088783b */ /* 0x000fe80000004200 */
[----:B------:R-:W5:Y:S04]  /*9210*/  LDSM.16.M88.4 R100, [R158+UR7+0x1000] ;  /* 0x001000079e64783b */ /* 0x000f680008000200 */
[----:B------:R-:W-:Y:S04]  /*9220*/  LDSM.16.M88.4 R104, [R158+UR7+0x2000] ;  /* 0x002000079e68783b */ /* 0x000fe80008000200 */
[----:B------:R-:W-:Y:S01]  /*9230*/  LDSM.16.M88.4 R108, [R158+UR7+0x3000] ;  /* 0x003000079e6c783b */ /* 0x000fe20008000200 */
[C---:B0-----:R-:W-:Y:S06]  /*9240*/  HMMA.16816.F32.BF16 R148, R96.reuse, R116, R148 ;  /* 0x000000746094723c */ /* 0x041fec0000041894 */
[C---:B-1----:R-:W-:Y:S06]  /*9250*/  HMMA.16816.F32.BF16 R144, R96.reuse, R120, R144 ;  /* 0x000000786090723c */ /* 0x042fec0000041890 */
[C---:B--2---:R-:W-:Y:S06]  /*9260*/  HMMA.16816.F32.BF16 R112, R96.reuse, R128, R112 ;  /* 0x000000806070723c */ /* 0x044fec0000041870 */
[----:B---3--:R-:W-:Y:S01]  /*9270*/  HMMA.16816.F32.BF16 R124, R96, R132, R124 ;  /* 0x00000084607c723c */ /* 0x008fe2000004187c */
[----:B------:R-:W0:Y:S05]  /*9280*/  LDSM.16.M88.4 R96, [R158+UR7] ;  /* 0x000000079e60783b */ /* 0x000e2a0008000200 */
[C---:B----4-:R-:W-:Y:S01]  /*9290*/  HMMA.16816.F32.BF16 R116, R140.reuse, R118, R148 ;  /* 0x000000768c74723c */ /* 0x050fe20000041894 */
[----:B------:R-:W-:Y:S05]  /*92a0*/  LDSM.16.M88.4 R148, [R171+UR7+0x2080] ;  /* 0x00208007ab94783b */ /* 0x000fea0008000200 */
[C---:B------:R-:W-:Y:S01]  /*92b0*/  HMMA.16816.F32.BF16 R120, R140.reuse, R122, R144 ;  /* 0x0000007a8c78723c */ /* 0x040fe20000041890 */
[----:B------:R-:W-:Y:S05]  /*92c0*/  LDSM.16.M88.4 R144, [R171+UR7+0x3080] ;  /* 0x00308007ab90783b */ /* 0x000fea0008000200 */
[C---:B------:R-:W-:Y:S01]  /*92d0*/  HMMA.16816.F32.BF16 R128, R140.reuse, R130, R112 ;  /* 0x000000828c80723c */ /* 0x040fe20000041870 */
[----:B------:R-:W1:Y:S05]  /*92e0*/  LDSM.16.MT88.4 R112, [R0+0x4600] ;  /* 0x004600000070783b */ /* 0x000e6a0000004200 */
[----:B------:R-:W-:Y:S01]  /*92f0*/  HMMA.16816.F32.BF16 R132, R140, R134, R124 ;  /* 0x000000868c84723c */ /* 0x000fe2000004187c */
[----:B------:R-:W-:Y:S11]  /*9300*/  LDSM.16.MT88.4 R140, [R0+0x4800] ;  /* 0x00480000008c783b */ /* 0x000ff60000004200 */
[C---:B-----5:R-:W-:Y:S06]  /*9310*/  HMMA.16816.F32.BF16 R120, R136.reuse, R100, R120 ;  /* 0x000000648878723c */ /* 0x060fec0000041878 */
[C---:B0-----:R-:W-:Y:S06]  /*9320*/  HMMA.16816.F32.BF16 R116, R136.reuse, R96, R116 ;  /* 0x000000608874723c */ /* 0x041fec0000041874 */
[C---:B------:R-:W-:Y:S01]  /*9330*/  HMMA.16816.F32.BF16 R124, R136.reuse, R104, R128 ;  /* 0x00000068887c723c */ /* 0x040fe20000041880 */
[----:B------:R-:W0:Y:S05]  /*9340*/  LDSM.16.M88.4 R128, [R171+UR7+0x1080] ;  /* 0x00108007ab80783b */ /* 0x000e2a0008000200 */
[----:B------:R-:W-:Y:S01]  /*9350*/  HMMA.16816.F32.BF16 R136, R136, R108, R132 ;  /* 0x0000006c8888723c */ /* 0x000fe20000041884 */
[----:B------:R-:W2:Y:S05]  /*9360*/  LDSM.16.M88.4 R132, [R171+UR7+0x80] ;  /* 0x00008007ab84783b */ /* 0x000eaa0008000200 */
[C---:B-1----:R-:W-:Y:S01]  /*9370*/  HMMA.16816.F32.BF16 R120, R112.reuse, R102, R120 ;  /* 0x000000667078723c */ /* 0x042fe20000041878 */
[----:B------:R-:W-:Y:S05]  /*9380*/  LDSM.16.MT88.4 R100, [R0+0x4c00] ;  /* 0x004c00000064783b */ /* 0x000fea0000004200 */
[C---:B------:R-:W-:Y:S01]  /*9390*/  HMMA.16816.F32.BF16 R116, R112.reuse, R98, R116 ;  /* 0x000000627074723c */ /* 0x040fe20000041874 */
[----:B------:R-:W1:Y:S05]  /*93a0*/  LDSM.16.MT88.4 R96, [R0+0x4a00] ;  /* 0x004a00000060783b */ /* 0x000e6a0000004200 */
[C---:B------:R-:W-:Y:S01]  /*93b0*/  HMMA.16816.F32.BF16 R124, R112.reuse, R106, R124 ;  /* 0x0000006a707c723c */ /* 0x040fe2000004187c */
[----:B------:R-:W-:Y:S05]  /*93c0*/  LDSM.16.M88.4 R104, [R158+UR7+0x80] ;  /* 0x000080079e68783b */ /* 0x000fea0008000200 */
[----:B------:R-:W-:Y:S01]  /*93d0*/  HMMA.16816.F32.BF16 R136, R112, R110, R136 ;  /* 0x0000006e7088723c */ /* 0x000fe20000041888 */
[----:B------:R-:W3:Y:S04]  /*93e0*/  LDSM.16.M88.4 R108, [R158+UR7+0x1080] ;  /* 0x001080079e6c783b */ /* 0x000ee80008000200 */
[----:B------:R-:W4:Y:S01]  /*93f0*/  LDSM.16.M88.4 R112, [R158+UR7+0x2080] ;  /* 0x002080079e70783b */ /* 0x000f220008000200 */
[C---:B0-----:R-:W-:Y:S06]  /*9400*/  HMMA.16816.F32.BF16 R120, R140.reuse, R128, R120 ;  /* 0x000000808c78723c */ /* 0x041fec0000041878 */
[C---:B--2---:R-:W-:Y:S06]  /*9410*/  HMMA.16816.F32.BF16 R116, R140.reuse, R132, R116 ;  /* 0x000000848c74723c */ /* 0x044fec0000041874 */
[C---:B------:R-:W-:Y:S06]  /*9420*/  HMMA.16816.F32.BF16 R124, R140.reuse, R148, R124 ;  /* 0x000000948c7c723c */ /* 0x040fec000004187c */
[----:B------:R-:W-:Y:S01]  /*9430*/  HMMA.16816.F32.BF16 R140, R140, R144, R136 ;  /* 0x000000908c8c723c */ /* 0x000fe20000041888 */
[----:B------:R-:W0:Y:S05]  /*9440*/  LDSM.16.M88.4 R136, [R158+UR7+0x3080] ;  /* 0x003080079e88783b */ /* 0x000e2a0008000200 */
[C---:B-1----:R-:W-:Y:S06]  /*9450*/  HMMA.16816.F32.BF16 R120, R96.reuse, R130, R120 ;  /* 0x000000826078723c */ /* 0x042fec0000041878 */
[C---:B------:R-:W-:Y:S06]  /*9460*/  HMMA.16816.F32.BF16 R116, R96.reuse, R134, R116 ;  /* 0x000000866074723c */ /* 0x040fec0000041874 */
[C---:B------:R-:W-:Y:S06]  /*9470*/  HMMA.16816.F32.BF16 R124, R96.reuse, R150, R124 ;  /* 0x00000096607c723c */ /* 0x040fec000004187c */
[----:B------:R-:W-:Y:S01]  /*9480*/  HMMA.16816.F32.BF16 R140, R96, R146, R140 ;  /* 0x00000092608c723c */ /* 0x000fe2000004188c */
[----:B------:R-:W1:Y:S05]  /*9490*/  LDSM.16.MT88.4 R96, [R0+0x4e00] ;  /* 0x004e00000060783b */ /* 0x000e6a0000004200 */
[C---:B---3--:R-:W-:Y:S06]  /*94a0*/  HMMA.16816.F32.BF16 R120, R100.reuse, R108, R120 ;  /* 0x0000006c6478723c */ /* 0x048fec0000041878 */
[C---:B------:R-:W-:Y:S06]  /*94b0*/  HMMA.16816.F32.BF16 R116, R100.reuse, R104, R116 ;  /* 0x000000686474723c */ /* 0x040fec0000041874 */
[C---:B----4-:R-:W-:Y:S06]  /*94c0*/  HMMA.16816.F32.BF16 R124, R100.reuse, R112, R124 ;  /* 0x00000070647c723c */ /* 0x050fec000004187c */
[----:B0-----:R-:W-:Y:S01]  /*94d0*/  HMMA.16816.F32.BF16 R140, R100, R136, R140 ;  /* 0x00000088648c723c */ /* 0x001fe2000004188c */
[----:B------:R-:W0:Y:S01]  /*94e0*/  LDC R100, c[0x0][0x238] ;  /* 0x00008e00ff647b82 */ /* 0x000e220000000800 */
[----:B------:R-:W-:-:S05]  /*94f0*/  VIADD R237, R237, 0xffffffff ;  /* 0xffffffffeded7836 */ /* 0x000fca0000000000 */
[----:B------:R-:W-:Y:S01]  /*9500*/  ISETP.NE.U32.AND P0, PT, R237, RZ, PT ;  /* 0x000000ffed00720c */ /* 0x000fe20003f05070 */
[----:B------:R-:W-:Y:S02]  /*9510*/  USHF.L.U32 UR6, UR13, 0x7, URZ ;  /* 0x000000070d067899 */ /* 0x000fe4000800063f */
[----:B------:R-:W-:Y:S02]  /*9520*/  UIADD3 UR9, UR9, -0x80, URZ ;  /* 0xffffff8009097890 */ /* 0x000fe4000fffe03f */
[----:B------:R-:W-:Y:S01]  /*9530*/  UIMAD.WIDE UR4, UR6, 0x2, UR4 ;  /* 0x00000002060478a5 */ /* 0x000fe2000f8e0204 */
[C---:B-1----:R-:W-:Y:S06]  /*9540*/  HMMA.16816.F32.BF16 R148, R96.reuse, R106, R116 ;  /* 0x0000006a6094723c */ /* 0x042fec0000041874 */
[----:B------:R-:W-:Y:S01]  /*9550*/  HMMA.16816.F32.BF16 R112, R96, R114, R124 ;  /* 0x000000726070723c */ /* 0x000fe2000004187c */
[----:B0-----:R-:W-:-:S05]  /*9560*/  IMAD.SHL.U32 R0, R100, 0x80, RZ ;  /* 0x0000008064007824 */ /* 0x001fca00078e00ff */
[----:B------:R-:W-:Y:S01]  /*9570*/  HMMA.16816.F32.BF16 R144, R96, R110, R120 ;  /* 0x0000006e6090723c */ /* 0x000fe20000041878 */
[----:B------:R-:W-:-:S05]  /*9580*/  IMAD.WIDE R94, R0, 0x2, R94 ;  /* 0x00000002005e7825 */ /* 0x000fca00078e025e */
[----:B------:R-:W-:Y:S01]  /*9590*/  HMMA.16816.F32.BF16 R124, R96, R138, R140 ;  /* 0x0000008a607c723c */ /* 0x000fe2000004188c */
[----:B------:R-:W-:-:S08]  /*95a0*/  NOP ;  /* 0x0000000000007918 */ /* 0x000fd00000000000 */
[----:B------:R-:W-:-:S15]  /*95b0*/  @P0 BRA `(.L_x_2) ;  /* 0xffffffb800440947 */ /* 0x000fde000383ffff */
[----:B------:R-:W-:Y:S02]  /*95c0*/  F2FP.BF16.F32.PACK_AB R2, R147, R151 ;  /* 0x000000979302723e */ /* 0x000fe400000010ff */
[----:B------:R-:W-:Y:S02]  /*95d0*/  F2FP.BF16.F32.PACK_AB R4, R145, R149 ;  /* 0x000000959104723e */ /* 0x000fe400000010ff */
[----:B------:R-:W-:Y:S02]  /*95e0*/  F2FP.BF16.F32.PACK_AB R3, R127, R115 ;  /* 0x000000737f03723e */ /* 0x000fe400000010ff */
[----:B------:R-:W-:Y:S02]  /*95f0*/  F2FP.BF16.F32.PACK_AB R147, R126, R114 ;  /* 0x000000727e93723e */ /* 0x000fe400000010ff */
[----:B------:R-:W-:Y:S02]  /*9600*/  F2FP.BF16.F32.PACK_AB R146, R146, R150 ;  /* 0x000000969292723e */ /* 0x000fe400000010ff */
[----:B------:R-:W-:-:S02]  /*9610*/  F2FP.BF16.F32.PACK_AB R5, R125, R113 ;  /* 0x000000717d05723e */ /* 0x000fc400000010ff */
[----:B------:R-:W-:Y:S02]  /*9620*/  F2FP.BF16.F32.PACK_AB R145, R124, R112 ;  /* 0x000000707c91723e */ /* 0x000fe400000010ff */
[----:B------:R-:W-:-:S07]  /*9630*/  F2FP.BF16.F32.PACK_AB R144, R144, R148 ;  /* 0x000000949090723e */ /* 0x000fce00000010ff */
.L_x_1:
[----:B------:R-:W3:Y:S01]  /*9640*/  LDL.LU R6, [R1+0x18c] ;  /* 0x00018c0001067983 */ /* 0x000ee20000300800 */
[----:B0-----:R-:W2:Y:S01]  /*9650*/  S2R R12, SR_TID.X ;  /* 0x00000000000c7919 */ /* 0x001ea20000002100 */
[----:B------:R-:W0:Y:S01]  /*9660*/  S2UR UR5, SR_CgaCtaId ;  /* 0x00000000000579c3 */ /* 0x000e220000008800 */
[----:B------:R-:W-:Y:S01]  /*9670*/  UMOV UR4, 0x400 ;  /* 0x0000040000047882 */ /* 0x000fe20000000000 */
[----:B------:R-:W-:Y:S01]  /*9680*/  ULDC.64 UR8, c[0x0][0x228] ;  /* 0x00008a0000087ab9 */ /* 0x000fe20000000a00 */
[----:B------:R-:W4:Y:S01]  /*9690*/  LDL.LU R7, [R1+0x184] ;  /* 0x0001840001077983 */ /* 0x000f220000300800 */
[----:B------:R-:W-:-:S03]  /*96a0*/  ULDC.64 UR6, c[0x0][0x220] ;  /* 0x0000880000067ab9 */ /* 0x000fc60000000a00 */
[----:B------:R-:W5:Y:S04]  /*96b0*/  LDL.LU R9, [R1+0x188] ;  /* 0x0001880001097983 */ /* 0x000f680000300800 */
[----:B------:R-:W5:Y:S01]  /*96c0*/  LDL.LU R13, [R1+0x180] ;  /* 0x00018000010d7983 */ /* 0x000f620000300800 */
[C-C-:B------:R-:W-:Y:S02]  /*96d0*/  LOP3.LUT R14, R159.reuse, 0x24, R170.reuse, 0xfe, !PT ;  /* 0x000000249f0e7812 */ /* 0x140fe400078efeaa */
[C-C-:B------:R-:W-:Y:S02]  /*96e0*/  LOP3.LUT R15, R159.reuse, 0x20, R170.reuse, 0xfe, !PT ;  /* 0x000000209f0f7812 */ /* 0x140fe400078efeaa */
[C-C-:B------:R-:W-:Y:S02]  /*96f0*/  LOP3.LUT R16, R159.reuse, 0x1c, R170.reuse, 0xfe, !PT ;  /* 0x0000001c9f107812 */ /* 0x140fe400078efeaa */
[----:B------:R-:W-:Y:S01]  /*9700*/  LOP3.LUT R17, R159, 0x18, R170, 0xfe, !PT ;  /* 0x000000189f117812 */ /* 0x000fe200078efeaa */
[----:B0-----:R-:W-:-:S03]  /*9710*/  ULEA UR4, UR5, UR4, 0x18 ;  /* 0x0000000405047291 */ /* 0x001fc6000f8ec03f */
[----:B------:R-:W-:Y:S01]  /*9720*/  ULDC UR5, c[0x0][0x244] ;  /* 0x0000910000057ab9 */ /* 0x000fe20000000800 */
[----:B--2---:R-:W-:Y:S01]  /*9730*/  IMAD.SHL.U32 R0, R12, 0x4, RZ ;  /* 0x000000040c007824 */ /* 0x004fe200078e00ff */
[----:B------:R-:W-:-:S04]  /*9740*/  SHF.R.S32.HI R8, RZ, 0x4, R12 ;  /* 0x00000004ff087819 */ /* 0x000fc8000001140c */
[----:B------:R-:W-:Y:S01]  /*9750*/  LOP3.LUT R0, R0, 0x38, RZ, 0xc0, !PT ;  /* 0x0000003800007812 */ /* 0x000fe200078ec0ff */
[----:B------:R-:W-:Y:S01]  /*9760*/  BAR.SYNC.DEFER_BLOCKING 0x0 ;  /* 0x0000000000007b1d */ /* 0x000fe20000010000 */
[----:B---3--:R-:W-:-:S04]  /*9770*/  ISETP.NE.U32.AND P0, PT, R6, RZ, PT ;  /* 0x000000ff0600720c */ /* 0x008fc80003f05070 */
[----:B------:R-:W-:Y:S02]  /*9780*/  SEL R6, RZ, 0x240, !P0 ;  /* 0x00000240ff067807 */ /* 0x000fe40004000000 */
[----:B----4-:R-:W-:Y:S02]  /*9790*/  LOP3.LUT R7, R0, 0x40, R7, 0xf8, !PT ;  /* 0x0000004000077812 */ /* 0x010fe400078ef807 */
[----:B------:R-:W-:Y:S02]  /*97a0*/  SGXT R0, R8, 0x1 ;  /* 0x000000010800781a */ /* 0x000fe40000000200 */
[----:B-----5:R-:W-:Y:S02]  /*97b0*/  LOP3.LUT R11, R6, 0x30, R9, 0xf8, !PT ;  /* 0x00000030060b7812 */ /* 0x020fe400078ef809 */
[----:B------:R-:W-:Y:S02]  /*97c0*/  LOP3.LUT R6, R12, 0x20, RZ, 0xc0, !PT ;  /* 0x000000200c067812 */ /* 0x000fe400078ec0ff */
[----:B------:R-:W-:-:S02]  /*97d0*/  LOP3.LUT R7, R7, 0x240, R0, 0x78, !PT ;  /* 0x0000024007077812 */ /* 0x000fc400078e7800 */
[----:B------:R-:W-:Y:S01]  /*97e0*/  SHF.R.S32.HI R8, RZ, 0x3, R12 ;  /* 0x00000003ff087819 */ /* 0x000fe2000001140c */
[----:B------:R-:W-:Y:S01]  /*97f0*/  IMAD.SHL.U32 R10, R6, 0x2, RZ ;  /* 0x00000002060a7824 */ /* 0x000fe200078e00ff */
[----:B------:R-:W-:Y:S01]  /*9800*/  LOP3.LUT R0, R12, 0x10, RZ, 0xc0, !PT ;  /* 0x000000100c007812 */ /* 0x000fe200078ec0ff */
[----:B------:R-:W-:Y:S01]  /*9810*/  IMAD R7, R6, 0x8, R7 ;  /* 0x0000000806077824 */ /* 0x000fe200078e0207 */
[----:B------:R-:W-:Y:S02]  /*9820*/  SGXT R8, R8, 0x1 ;  /* 0x000000010808781a */ /* 0x000fe40000000200 */
[----:B------:R-:W-:Y:S02]  /*9830*/  LOP3.LUT R11, R11, R10, RZ, 0x3c, !PT ;  /* 0x0000000a0b0b7212 */ /* 0x000fe400078e3cff */
[----:B------:R-:W-:Y:S01]  /*9840*/  LOP3.LUT R6, R7, 0x8, RZ, 0x3c, !PT ;  /* 0x0000000807067812 */ /* 0x000fe200078e3cff */
[----:B------:R-:W-:Y:S01]  /*9850*/  STS.64 [R7+UR4], R144 ;  /* 0x0000009007007988 */ /* 0x000fe20008000a04 */
[----:B------:R-:W-:-:S02]  /*9860*/  LOP3.LUT R9, R8, 0x408, RZ, 0xc0, !PT ;  /* 0x0000040808097812 */ /* 0x000fc400078ec0ff */
[----:B------:R-:W-:Y:S01]  /*9870*/  ISETP.GE.AND P0, PT, R13, UR8, PT ;  /* 0x000000080d007c0c */ /* 0x000fe2000bf06270 */
[----:B------:R0:W-:Y:S01]  /*9880*/  STS.64 [R7+UR4+0x80], R4 ;  /* 0x0000800407007988 */ /* 0x0001e20008000a04 */
[C-C-:B------:R-:W-:Y:S01]  /*9890*/  LOP3.LUT R10, R159.reuse, 0x30, R170.reuse, 0xfe, !PT ;  /* 0x000000309f0a7812 */ /* 0x140fe200078efeaa */
[----:B------:R-:W-:Y:S01]  /*98a0*/  IMAD R0, R0, 0x8, R9 ;  /* 0x0000000800007824 */ /* 0x000fe200078e0209 */
[C-C-:B------:R-:W-:Y:S01]  /*98b0*/  LOP3.LUT R9, R159.reuse, 0x10, R170.reuse, 0xfe, !PT ;  /* 0x000000109f097812 */ /* 0x140fe200078efeaa */
[----:B------:R-:W-:Y:S02]  /*98c0*/  STS.64 [R6+UR4+0x400], R146 ;  /* 0x0004009206007988 */ /* 0x000fe40008000a04 */
[----:B------:R-:W-:Y:S01]  /*98d0*/  IMAD.IADD R8, R0, 0x1, R11 ;  /* 0x0000000100087824 */ /* 0x000fe200078e020b */
[--C-:B------:R-:W-:Y:S01]  /*98e0*/  LOP3.LUT R11, R159, 0x34, R170.reuse, 0xfe, !PT ;  /* 0x000000349f0b7812 */ /* 0x100fe200078efeaa */
[----:B------:R1:W-:Y:S01]  /*98f0*/  STS.64 [R6+UR4+0x480], R2 ;  /* 0x0004800206007988 */ /* 0x0003e20008000a04 */
[----:B------:R-:W-:Y:S01]  /*9900*/  IMAD R0, R13, UR5, RZ ;  /* 0x000000050d007c24 */ /* 0x000fe2000f8e02ff */
[----:B------:R-:W-:Y:S01]  /*9910*/  ULDC UR5, c[0x0][0x248] ;  /* 0x0000920000057ab9 */ /* 0x000fe20000000800 */
[----:B------:R-:W-:Y:S01]  /*9920*/  LOP3.LUT R18, R8, 0x8, RZ, 0x3c, !PT ;  /* 0x0000000808127812 */ /* 0x000fe200078e3cff */
[----:B------:R-:W-:Y:S01]  /*9930*/  BAR.SYNC.DEFER_BLOCKING 0x0 ;  /* 0x0000000000007b1d */ /* 0x000fe20000010000 */
[----:B------:R-:W-:Y:S01]  /*9940*/  LOP3.LUT R13, R159, 0x28, R170, 0xfe, !PT ;  /* 0x000000289f0d7812 */ /* 0x000fe200078efeaa */
[----:B------:R-:W-:Y:S01]  /*9950*/  IMAD R19, R9, UR5, RZ ;  /* 0x0000000509137c24 */ /* 0x000fe2000f8e02ff */
[----:B------:R-:W-:-:S02]  /*9960*/  LEA R21, P1, R0, UR6, 0x1 ;  /* 0x0000000600157c11 */ /* 0x000fc4000f8208ff */
[C-C-:B0-----:R-:W-:Y:S02]  /*9970*/  LOP3.LUT R7, R159.reuse, 0xc, R170.reuse, 0xfe, !PT ;  /* 0x0000000c9f077812 */ /* 0x141fe400078efeaa */
[----:B------:R-:W-:Y:S02]  /*9980*/  LEA.HI.X.SX32 R22, R0, UR7, 0x1, P1 ;  /* 0x0000000700167c11 */ /* 0x000fe400088f0eff */
[C---:B-1----:R-:W-:Y:S02]  /*9990*/  LOP3.LUT R3, R159.reuse, R170, RZ, 0xfc, !PT ;  /* 0x000000aa9f037212 */ /* 0x042fe400078efcff */
[----:B------:R-:W-:Y:S02]  /*99a0*/  LOP3.LUT R2, R159, 0x4, R170, 0xfe, !PT ;  /* 0x000000049f027812 */ /* 0x000fe400078efeaa */
[C---:B------:R-:W-:Y:S01]  /*99b0*/  ISETP.LT.AND P2, PT, R3.reuse, UR9, !P0 ;  /* 0x0000000903007c0c */ /* 0x040fe2000c741270 */
[----:B------:R-:W-:Y:S01]  /*99c0*/  IMAD R3, R3, UR5, RZ ;  /* 0x0000000503037c24 */ /* 0x000fe2000f8e02ff */
[C---:B------:R-:W-:Y:S01]  /*99d0*/  ISETP.LT.AND P4, PT, R2.reuse, UR9, !P0 ;  /* 0x0000000902007c0c */ /* 0x040fe2000c781270 */
[----:B------:R-:W-:Y:S01]  /*99e0*/  IMAD R5, R2, UR5, RZ ;  /* 0x0000000502057c24 */ /* 0x000fe2000f8e02ff */
[----:B------:R-:W-:-:S02]  /*99f0*/  LEA.HI R6, R12, 0x3c, RZ, 0x1c ;  /* 0x0000003c0c067811 */ /* 0x000fc400078fe0ff */
[C-C-:B------:R-:W-:Y:S02]  /*9a00*/  LOP3.LUT R0, R159.reuse, 0x38, R170.reuse, 0xfe, !PT ;  /* 0x000000389f007812 */ /* 0x140fe400078efeaa */
[----:B------:R-:W-:Y:S02]  /*9a10*/  LOP3.LUT R12, R159, 0x2c, R170, 0xfe, !PT ;  /* 0x0000002c9f0c7812 */ /* 0x000fe400078efeaa */
[-C--:B------:R-:W-:Y:S01]  /*9a20*/  LEA R2, P1, R3, R21.reuse, 0x1 ;  /* 0x0000001503027211 */ /* 0x080fe200078208ff */
[----:B------:R-:W0:Y:S01]  /*9a30*/  LDS.64 R24, [R8+UR4] ;  /* 0x0000000408187984 */ /* 0x000e220008000a00 */
[----:B------:R-:W-:Y:S02]  /*9a40*/  LEA R4, P3, R5, R21, 0x1 ;  /* 0x0000001505047211 */ /* 0x000fe400078608ff */
[-C--:B------:R-:W-:Y:S01]  /*9a50*/  LEA.HI.X.SX32 R3, R3, R22.reuse, 0x1, P1 ;  /* 0x0000001603037211 */ /* 0x080fe200008f0eff */
[----:B------:R-:W1:Y:S01]  /*9a60*/  LDS.64 R28, [R18+UR4] ;  /* 0x00000004121c7984 */ /* 0x000e620008000a00 */
[----:B------:R-:W-:-:S02]  /*9a70*/  LEA.HI.X.SX32 R5, R5, R22, 0x1, P3 ;  /* 0x0000001605057211 */ /* 0x000fc400018f0eff */
[----:B------:R-:W-:Y:S01]  /*9a80*/  ISETP.LT.AND P3, PT, R7, UR9, !P0 ;  /* 0x0000000907007c0c */ /* 0x000fe2000c761270 */
[----:B------:R2:W3:Y:S04]  /*9a90*/  LDS.64 R26, [R8+UR4+0x100] ;  /* 0x00010004081a7984 */ /* 0x0004e80008000a00 */
[----:B------:R4:W5:Y:S01]  /*9aa0*/  LDS.64 R30, [R18+UR4+0x100] ;  /* 0x00010004121e7984 */ /* 0x0009620008000a00 */
[C-C-:B--2---:R-:W-:Y:S02]  /*9ab0*/  LOP3.LUT R8, R159.reuse, 0x14, R170.reuse, 0xfe, !PT ;  /* 0x000000149f087812 */ /* 0x144fe400078efeaa */
[C---:B------:R-:W-:Y:S02]  /*9ac0*/  LOP3.LUT R170, R159.reuse, 0x8, R170, 0xfe, !PT ;  /* 0x000000089faa7812 */ /* 0x040fe400078efeaa */
[----:B------:R-:W-:Y:S01]  /*9ad0*/  LOP3.LUT R159, R159, R6, RZ, 0xfc, !PT ;  /* 0x000000069f9f7212 */ /* 0x000fe200078efcff */
[----:B----4-:R-:W-:Y:S01]  /*9ae0*/  IMAD R18, R7, UR5, RZ ;  /* 0x0000000507127c24 */ /* 0x010fe2000f8e02ff */
[C---:B------:R-:W-:Y:S01]  /*9af0*/  ISETP.LT.AND P1, PT, R170.reuse, UR9, !P0 ;  /* 0x00000009aa007c0c */ /* 0x040fe2000c721270 */
[----:B------:R-:W-:-:S02]  /*9b00*/  IMAD R170, R170, UR5, RZ ;  /* 0x00000005aaaa7c24 */ /* 0x000fc4000f8e02ff */
[----:B------:R-:W-:Y:S01]  /*9b10*/  IMAD R20, R8, UR5, RZ ;  /* 0x0000000508147c24 */ /* 0x000fe2000f8e02ff */
[----:B0-----:R0:W-:Y:S01]  /*9b20*/  @P2 STG.E.U16 desc[UR10][R2.64], R24 ;  /* 0x0000001802002986 */ /* 0x0011e2000c10150a */
[----:B------:R-:W-:-:S03]  /*9b30*/  ISETP.LT.AND P2, PT, R9, UR9, !P0 ;  /* 0x0000000909007c0c */ /* 0x000fc6000c741270 */
[----:B-1----:R1:W-:Y:S01]  /*9b40*/  @P4 STG.E.U16 desc[UR10][R4.64], R28 ;  /* 0x0000001c04004986 */ /* 0x0023e2000c10150a */
[----:B------:R-:W-:-:S04]  /*9b50*/  LEA R6, P4, R170, R21, 0x1 ;  /* 0x00000015aa067211 */ /* 0x000fc800078808ff */
[-C--:B------:R-:W-:Y:S02]  /*9b60*/  LEA.HI.X.SX32 R7, R170, R22.reuse, 0x1, P4 ;  /* 0x00000016aa077211 */ /* 0x080fe400020f0eff */
[----:B------:R-:W-:Y:S02]  /*9b70*/  ISETP.LT.AND P4, PT, R8, UR9, !P0 ;  /* 0x0000000908007c0c */ /* 0x000fe4000c781270 */
[CC--:B------:R-:W-:Y:S01]  /*9b80*/  LEA R8, P5, R18.reuse, R21.reuse, 0x1 ;  /* 0x0000001512087211 */ /* 0x0c0fe200078a08ff */
[----:B---3--:R2:W-:Y:S01]  /*9b90*/  @P1 STG.E.U16 desc[UR10][R6.64], R26 ;  /* 0x0000001a06001986 */ /* 0x0085e2000c10150a */
[-C--:B0-----:R-:W-:Y:S02]  /*9ba0*/  LEA R2, P1, R19, R21.reuse, 0x1 ;  /* 0x0000001513027211 */ /* 0x081fe400078208ff */
[----:B------:R-:W-:Y:S02]  /*9bb0*/  LEA.HI.X.SX32 R9, R18, R22, 0x1, P5 ;  /* 0x0000001612097211 */ /* 0x000fe400028f0eff */
[----:B-1----:R-:W-:-:S02]  /*9bc0*/  LEA R4, P6, R20, R21, 0x1 ;  /* 0x0000001514047211 */ /* 0x002fc400078c08ff */
[----:B------:R-:W-:Y:S01]  /*9bd0*/  PRMT R24, R24, 0x7632, R24 ;  /* 0x0000763218187816 */ /* 0x000fe20000000018 */
[----:B-----5:R-:W-:Y:S01]  /*9be0*/  @P3 STG.E.U16 desc[UR10][R8.64], R30 ;  /* 0x0000001e08003986 */ /* 0x020fe2000c10150a */
[-C--:B------:R-:W-:Y:S02]  /*9bf0*/  LEA.HI.X.SX32 R3, R19, R22.reuse, 0x1, P1 ;  /* 0x0000001613037211 */ /* 0x080fe400008f0eff */
[----:B------:R-:W-:Y:S02]  /*9c00*/  PRMT R28, R28, 0x7632, R28 ;  /* 0x000076321c1c7816 */ /* 0x000fe4000000001c */
[----:B------:R-:W-:Y:S01]  /*9c10*/  LEA.HI.X.SX32 R5, R20, R22, 0x1, P6 ;  /* 0x0000001614057211 */ /* 0x000fe200030f0eff */
[----:B------:R0:W-:Y:S01]  /*9c20*/  @P2 STG.E.U16 desc[UR10][R2.64], R24 ;  /* 0x0000001802002986 */ /* 0x0001e2000c10150a */
[C---:B------:R-:W-:Y:S01]  /*9c30*/  ISETP.LT.AND P1, PT, R17.reuse, UR9, !P0 ;  /* 0x0000000911007c0c */ /* 0x040fe2000c721270 */
[----:B------:R-:W-:Y:S01]  /*9c40*/  IMAD R17, R17, UR5, RZ ;  /* 0x0000000511117c24 */ /* 0x000fe2000f8e02ff */
[C---:B------:R-:W-:Y:S01]  /*9c50*/  ISETP.LT.AND P3, PT, R16.reuse, UR9, !P0 ;  /* 0x0000000910007c0c */ /* 0x040fe2000c761270 */
[----:B------:R-:W-:Y:S01]  /*9c60*/  IMAD R16, R16, UR5, RZ ;  /* 0x0000000510107c24 */ /* 0x000fe2000f8e02ff */
[----:B------:R1:W-:Y:S01]  /*9c70*/  @P4 STG.E.U16 desc[UR10][R4.64], R28 ;  /* 0x0000001c04004986 */ /* 0x0003e2000c10150a */
[C---:B------:R-:W-:Y:S01]  /*9c80*/  ISETP.LT.AND P2, PT, R15.reuse, UR9, !P0 ;  /* 0x000000090f007c0c */ /* 0x040fe2000c741270 */
[----:B------:R-:W-:Y:S01]  /*9c90*/  IMAD R15, R15, UR5, RZ ;  /* 0x000000050f0f7c24 */ /* 0x000fe2000f8e02ff */
[----:B--2---:R-:W-:-:S02]  /*9ca0*/  LEA R6, P6, R17, R21, 0x1 ;  /* 0x0000001511067211 */ /* 0x004fc400078c08ff */
[C---:B------:R-:W-:Y:S01]  /*9cb0*/  ISETP.LT.AND P4, PT, R14.reuse, UR9, !P0 ;  /* 0x000000090e007c0c */ /* 0x040fe2000c781270 */
[----:B------:R-:W-:Y:S01]  /*9cc0*/  IMAD R14, R14, UR5, RZ ;  /* 0x000000050e0e7c24 */ /* 0x000fe2000f8e02ff */
[CC--:B0-----:R-:W-:Y:S02]  /*9cd0*/  LEA R2, P5, R16.reuse, R21.reuse, 0x1 ;  /* 0x0000001510027211 */ /* 0x0c1fe400078a08ff */
[-C--:B------:R-:W-:Y:S01]  /*9ce0*/  LEA.HI.X.SX32 R7, R17, R22.reuse, 0x1, P6 ;  /* 0x0000001611077211 */ /* 0x080fe200030f0eff */
[----:B------:R-:W-:Y:S01]  /*9cf0*/  IMAD R17, R159, UR5, RZ ;  /* 0x000000059f117c24 */ /* 0x000fe2000f8e02ff */
[----:B------:R-:W-:Y:S01]  /*9d00*/  LEA.HI.X.SX32 R3, R16, R22, 0x1, P5 ;  /* 0x0000001610037211 */ /* 0x000fe200028f0eff */
[----:B------:R-:W-:Y:S01]  /*9d10*/  IMAD R16, R0, UR5, RZ ;  /* 0x0000000500107c24 */ /* 0x000fe2000f8e02ff */
[-C--:B-1----:R-:W-:Y:S02]  /*9d20*/  LEA R4, P6, R15, R21.reuse, 0x1 ;  /* 0x000000150f047211 */ /* 0x082fe400078c08ff */
[----:B------:R-:W-:-:S02]  /*9d30*/  LEA R8, P5, R14, R21, 0x1 ;  /* 0x000000150e087211 */ /* 0x000fc400078a08ff */
[----:B------:R-:W-:Y:S02]  /*9d40*/  PRMT R26, R26, 0x7632, R26 ;  /* 0x000076321a1a7816 */ /* 0x000fe4000000001a */
[----:B------:R-:W-:Y:S02]  /*9d50*/  PRMT R30, R30, 0x7632, R30 ;  /* 0x000076321e1e7816 */ /* 0x000fe4000000001e */
[-C--:B------:R-:W-:Y:S01]  /*9d60*/  LEA.HI.X.SX32 R5, R15, R22.reuse, 0x1, P6 ;  /* 0x000000160f057211 */ /* 0x080fe200030f0eff */
[----:B------:R0:W-:Y:S01]  /*9d70*/  @P1 STG.E.U16 desc[UR10][R6.64], R26 ;  /* 0x0000001a06001986 */ /* 0x0001e2000c10150a */
[----:B------:R-:W-:Y:S01]  /*9d80*/  LEA.HI.X.SX32 R9, R14, R22, 0x1, P5 ;  /* 0x000000160e097211 */ /* 0x000fe200028f0eff */
[C---:B------:R-:W-:Y:S01]  /*9d90*/  IMAD R14, R10.reuse, UR5, RZ ;  /* 0x000000050a0e7c24 */ /* 0x040fe2000f8e02ff */
[C---:B------:R-:W-:Y:S01]  /*9da0*/  ISETP.LT.AND P5, PT, R13.reuse, UR9, !P0 ;  /* 0x000000090d007c0c */ /* 0x040fe2000c7a1270 */
[----:B------:R1:W-:Y:S01]  /*9db0*/  @P3 STG.E.U16 desc[UR10][R2.64], R30 ;  /* 0x0000001e02003986 */ /* 0x0003e2000c10150a */
[----:B------:R-:W-:Y:S01]  /*9dc0*/  IMAD R13, R13, UR5, RZ ;  /* 0x000000050d0d7c24 */ /* 0x000fe2000f8e02ff */
[----:B------:R-:W-:Y:S01]  /*9dd0*/  ISETP.LT.AND P3, PT, R10, UR9, !P0 ;  /* 0x000000090a007c0c */ /* 0x000fe2000c761270 */
[----:B------:R-:W-:Y:S01]  /*9de0*/  IMAD R15, R11, UR5, RZ ;  /* 0x000000050b0f7c24 */ /* 0x000fe2000f8e02ff */
[----:B------:R2:W-:Y:S04]  /*9df0*/  @P2 STG.E.U16 desc[UR10][R4.64], R25 ;  /* 0x0000001904002986 */ /* 0x0005e8000c10150a */
[----:B------:R3:W-:Y:S01]  /*9e00*/  @P4 STG.E.U16 desc[UR10][R8.64], R29 ;  /* 0x0000001d08004986 */ /* 0x0007e2000c10150a */
[C---:B------:R-:W-:Y:S01]  /*9e10*/  ISETP.LT.AND P4, PT, R12.reuse, UR9, !P0 ;  /* 0x000000090c007c0c */ /* 0x040fe2000c781270 */
[----:B------:R-:W-:Y:S01]  /*9e20*/  IMAD R12, R12, UR5, RZ ;  /* 0x000000050c0c7c24 */ /* 0x000fe2000f8e02ff */
[----:B0-----:R-:W-:-:S02]  /*9e30*/  LEA R6, P2, R14, R21, 0x1 ;  /* 0x000000150e067211 */ /* 0x001fc400078408ff */
[-C--:B-1----:R-:W-:Y:S02]  /*9e40*/  LEA R2, P6, R13, R21.reuse, 0x1 ;  /* 0x000000150d027211 */ /* 0x082fe400078c08ff */
[-C--:B------:R-:W-:Y:S02]  /*9e50*/  LEA.HI.X.SX32 R7, R14, R22.reuse, 0x1, P2 ;  /* 0x000000160e077211 */ /* 0x080fe400010f0eff */
[CC--:B--2---:R-:W-:Y:S02]  /*9e60*/  LEA R4, P1, R12.reuse, R21.reuse, 0x1 ;  /* 0x000000150c047211 */ /* 0x0c4fe400078208ff */
[----:B------:R-:W-:Y:S02]  /*9e70*/  ISETP.LT.AND P2, PT, R11, UR9, !P0 ;  /* 0x000000090b007c0c */ /* 0x000fe4000c741270 */
[----:B------:R-:W-:Y:S02]  /*9e80*/  LEA.HI.X.SX32 R5, R12, R22, 0x1, P1 ;  /* 0x000000160c057211 */ /* 0x000fe400008f0eff */
[----:B------:R-:W-:-:S02]  /*9e90*/  LEA R10, P1, R16, R21, 0x1 ;  /* 0x00000015100a7211 */ /* 0x000fc400078208ff */
[-C--:B------:R-:W-:Y:S02]  /*9ea0*/  LEA.HI.X.SX32 R3, R13, R22.reuse, 0x1, P6 ;  /* 0x000000160d037211 */ /* 0x080fe400030f0eff */
[----:B------:R-:W-:Y:S02]  /*9eb0*/  LEA.HI.X.SX32 R11, R16, R22, 0x1, P1 ;  /* 0x00000016100b7211 */ /* 0x000fe400008f0eff */
[----:B------:R-:W-:Y:S01]  /*9ec0*/  ISETP.LT.AND P1, PT, R0, UR9, !P0 ;  /* 0x0000000900007c0c */ /* 0x000fe2000c721270 */
[----:B------:R0:W-:Y:S01]  /*9ed0*/  @P5 STG.E.U16 desc[UR10][R2.64], R27 ;  /* 0x0000001b02005986 */ /* 0x0001e2000c10150a */
[----:B------:R-:W-:Y:S02]  /*9ee0*/  ISETP.LT.AND P0, PT, R159, UR9, !P0 ;  /* 0x000000099f007c0c */ /* 0x000fe4000c701270 */
[----:B---3--:R-:W-:Y:S01]  /*9ef0*/  LEA R8, P6, R15, R21, 0x1 ;  /* 0x000000150f087211 */ /* 0x008fe200078c08ff */
[----:B------:R0:W-:Y:S01]  /*9f00*/  @P4 STG.E.U16 desc[UR10][R4.64], R31 ;  /* 0x0000001f04004986 */ /* 0x0001e2000c10150a */
[----:B------:R-:W-:-:S02]  /*9f10*/  PRMT R25, R25, 0x7632, R25 ;  /* 0x0000763219197816 */ /* 0x000fc40000000019 */
[-C--:B------:R-:W-:Y:S02]  /*9f20*/  LEA.HI.X.SX32 R9, R15, R22.reuse, 0x1, P6 ;  /* 0x000000160f097211 */ /* 0x080fe400030f0eff */
[----:B------:R-:W-:Y:S01]  /*9f30*/  PRMT R29, R29, 0x7632, R29 ;  /* 0x000076321d1d7816 */ /* 0x000fe2000000001d */
[----:B------:R0:W-:Y:S01]  /*9f40*/  @P3 STG.E.U16 desc[UR10][R6.64], R25 ;  /* 0x0000001906003986 */ /* 0x0001e2000c10150a */
[----:B------:R-:W-:Y:S02]  /*9f50*/  PRMT R0, R27, 0x7632, R0 ;  /* 0x000076321b007816 */ /* 0x000fe40000000000 */
[C---:B------:R-:W-:Y:S01]  /*9f60*/  LEA R12, P6, R17.reuse, R21, 0x1 ;  /* 0x00000015110c7211 */ /* 0x040fe200078c08ff */
[----:B------:R0:W-:Y:S03]  /*9f70*/  @P2 STG.E.U16 desc[UR10][R8.64], R29 ;  /* 0x0000001d08002986 */ /* 0x0001e6000c10150a */
[----:B------:R-:W-:Y:S01]  /*9f80*/  LEA.HI.X.SX32 R13, R17, R22, 0x1, P6 ;  /* 0x00000016110d7211 */ /* 0x000fe200030f0eff */
[----:B------:R0:W-:Y:S01]  /*9f90*/  @P1 STG.E.U16 desc[UR10][R10.64], R0 ;  /* 0x000000000a001986 */ /* 0x0001e2000c10150a */
[----:B------:R-:W-:Y:S07]  /*9fa0*/  @!P0 EXIT ;  /* 0x000000000000894d */ /* 0x000fee0003800000 */
[----:B0-----:R-:W-:-:S05]  /*9fb0*/  PRMT R6, R31, 0x7632, R6 ;  /* 0x000076321f067816 */ /* 0x001fca0000000006 */
[----:B------:R-:W-:Y:S01]  /*9fc0*/  STG.E.U16 desc[UR10][R12.64], R6 ;  /* 0x000000060c007986 */ /* 0x000fe2000c10150a */
[----:B------:R-:W-:Y:S05]  /*9fd0*/  EXIT ;  /* 0x000000000000794d */ /* 0x000fea0003800000 */
.L_x_3:
[----:B------:R-:W-:-:S00]  /*9fe0*/  BRA `(.L_x_3) ;  /* 0xfffffffc00fc7947 */ /* 0x000fc0000383ffff */
[----:B------:R-:W-:-:S00]  /*9ff0*/  NOP ;  /* 0x0000000000007918 */ /* 0x000fc00000000000 */
        /* <DEDUP_REMOVED lines=8> */
.L_x_4:


//--------------------- .nv.shared.matmul_kernel  --------------------------
	.section	.nv.shared.matmul_kernel,"aw",@nobits
	.sectionflags	@""
	.align	16
	.zero		1024


//--------------------- .nv.shared.reserved.0     --------------------------
	.section	.nv.shared.reserved.0,"aw",@nobits
	.weak		__nv_reservedSMEM_offset_0_alias
	.size		__nv_reservedSMEM_offset_0_alias, 0, 0
	.other		__nv_reservedSMEM_offset_0_alias,@"STO_CUDA_RESERVED_SHARED STV_DEFAULT"
__nv_reservedSMEM_offset_0_alias:
	.zero		0


//--------------------- .nv.constant0.matmul_kernel --------------------------
	.section	.nv.constant0.matmul_kernel,"a",@progbits
	.sectionflags	@""
	.align	4
.nv.constant0.matmul_kernel:
	.zero		608


//--------------------- SYMBOLS --------------------------

	.type		.nv.reservedSmem.offset0,@object
	.size		.nv.reservedSmem.offset0,0x4
